//
// Generated by NVIDIA NVVM Compiler
//
// Compiler Build ID: CL-36424714
// Cuda compilation tools, release 13.0, V13.0.88
// Based on NVVM 20.0.0
//

.version 9.0
.target sm_100
.address_size 64

	// .globl	_Z13BesselJ0TablePd
.global .attribute(.managed) .align 8 .f64 U;
.global .attribute(.managed) .align 8 .f64 rho;
.global .attribute(.managed) .align 8 .f64 dt;
.global .attribute(.managed) .align 8 .f64 precision;
.global .attribute(.managed) .align 8 .f64 dr;
.global .attribute(.managed) .align 8 .f64 dk;
.global .attribute(.managed) .align 4 .u32 N;
.global .align 4 .b8 __cudart_i2opi_f[24] = {65, 144, 67, 60, 153, 149, 98, 219, 192, 221, 52, 245, 209, 87, 39, 252, 41, 21, 68, 78, 110, 131, 249, 162};

.visible .entry _Z13BesselJ0TablePd(
	.param .u64 .ptr .align 1 _Z13BesselJ0TablePd_param_0
)
{
	.local .align 4 .b8 	__local_depot0[28];
	.reg .b64 	%SP;
	.reg .b64 	%SPL;
	.reg .pred 	%p<15>;
	.reg .b32 	%r<64>;
	.reg .b32 	%f<76>;
	.reg .b64 	%rd<25>;
	.reg .b64 	%fd<11>;

	mov.u64 	%SPL, __local_depot0;
	ld.param.u64 	%rd10, [_Z13BesselJ0TablePd_param_0];
	add.u64 	%rd1, %SPL, 0;
	mov.u32 	%r27, %ctaid.x;
	mov.u32 	%r1, %ntid.x;
	mov.u32 	%r28, %tid.x;
	mad.lo.s32 	%r58, %r27, %r1, %r28;
	mov.u32 	%r29, %ctaid.y;
	mov.u32 	%r3, %ntid.y;
	mov.u32 	%r30, %tid.y;
	mad.lo.s32 	%r4, %r29, %r3, %r30;
	ld.global.u32 	%r5, [N];
	setp.ge.s32 	%p1, %r58, %r5;
	@%p1 bra 	$L__BB0_18;
	mov.u32 	%r31, %nctaid.y;
	mul.lo.s32 	%r6, %r3, %r31;
	mov.u32 	%r32, %nctaid.x;
	mul.lo.s32 	%r7, %r1, %r32;
	cvta.to.global.u64 	%rd2, %rd10;
	mov.u64 	%rd12, __cudart_i2opi_f;
$L__BB0_2:
	setp.ge.s32 	%p2, %r4, %r5;
	@%p2 bra 	$L__BB0_17;
	cvt.rn.f64.s32 	%fd1, %r58;
	mul.lo.s32 	%r9, %r5, %r58;
	mov.u32 	%r59, %r4;
$L__BB0_4:
	ld.global.f64 	%fd2, [dr];
	mul.f64 	%fd3, %fd2, %fd1;
	cvt.rn.f64.u32 	%fd4, %r59;
	mul.f64 	%fd5, %fd3, %fd4;
	ld.global.f64 	%fd6, [dk];
	mul.f64 	%fd7, %fd6, %fd5;
	cvt.rn.f32.f64 	%f12, %fd7;
	abs.f32 	%f1, %f12;
	setp.gtu.f32 	%p3, %f1, 0f41000000;
	@%p3 bra 	$L__BB0_6;
	add.f32 	%f13, %f1, 0fC019E8A9;
	add.f32 	%f14, %f13, 0fB3E971B3;
	fma.rn.f32 	%f15, %f14, 0fA6B3B8E7, 0fA9ACA9B3;
	fma.rn.f32 	%f16, %f15, %f14, 0f2C3F0E18;
	fma.rn.f32 	%f17, %f16, %f14, 0fACD41781;
	fma.rn.f32 	%f18, %f17, %f14, 0fAFE90F38;
	fma.rn.f32 	%f19, %f18, %f14, 0f3020305B;
	fma.rn.f32 	%f20, %f19, %f14, 0f33797143;
	fma.rn.f32 	%f21, %f20, %f14, 0f30F76F85;
	fma.rn.f32 	%f22, %f21, %f14, 0fB6B6DFC6;
	fma.rn.f32 	%f23, %f22, %f14, 0fB6F665C9;
	fma.rn.f32 	%f24, %f23, %f14, 0f399E2DEB;
	fma.rn.f32 	%f25, %f24, %f14, 0f3A4AE334;
	fma.rn.f32 	%f26, %f25, %f14, 0fBBEEAA1B;
	fma.rn.f32 	%f27, %f26, %f14, 0fBCDA7747;
	mul.f32 	%f28, %f14, %f27;
	add.f32 	%f29, %f1, 0fC0B0A47B;
	add.f32 	%f30, %f29, 0f339A7A37;
	mul.f32 	%f31, %f30, %f28;
	add.f32 	%f32, %f1, 0fC10A75AB;
	add.f32 	%f33, %f32, 0fB4CCCDED;
	mul.f32 	%f75, %f33, %f31;
	bra.uni 	$L__BB0_16;
$L__BB0_6:
	abs.f32 	%f35, %f1;
	setp.eq.f32 	%p4, %f35, 0f7F800000;
	mov.f32 	%f75, 0f00000000;
	@%p4 bra 	$L__BB0_16;
	rcp.approx.ftz.f32 	%f36, %f1;
	mul.f32 	%f37, %f36, %f36;
	fma.rn.f32 	%f38, %f37, 0f4056FE93, 0fBF03B7C2;
	fma.rn.f32 	%f39, %f38, %f37, 0f3DD3B3F3;
	fma.rn.f32 	%f40, %f39, %f37, 0fBD7FFFB6;
	fma.rn.f32 	%f41, %f40, %f37, 0f3F800000;
	fma.rn.f32 	%f42, %f37, 0f3F91E009, 0fBE52412D;
	fma.rn.f32 	%f43, %f42, %f37, 0f3D854ED1;
	fma.rn.f32 	%f44, %f43, %f37, 0fBDFFFFFF;
	fma.rn.f32 	%f3, %f44, %f36, %f1;
	rsqrt.approx.f32 	%f45, %f1;
	mul.f32 	%f46, %f45, 0f3F4C422A;
	mul.f32 	%f4, %f41, %f46;
	mul.f32 	%f47, %f3, 0f3F22F983;
	cvt.rni.s32.f32 	%r63, %f47;
	cvt.rn.f32.s32 	%f48, %r63;
	fma.rn.f32 	%f49, %f48, 0fBFC90FDA, %f3;
	fma.rn.f32 	%f50, %f48, 0fB3A22168, %f49;
	fma.rn.f32 	%f74, %f48, 0fA7C234C5, %f50;
	abs.f32 	%f6, %f3;
	setp.ltu.f32 	%p5, %f6, 0f47CE4780;
	@%p5 bra 	$L__BB0_15;
	setp.neu.f32 	%p6, %f6, 0f7F800000;
	@%p6 bra 	$L__BB0_10;
	mov.f32 	%f53, 0f00000000;
	mul.rn.f32 	%f74, %f3, %f53;
	mov.b32 	%r63, 0;
	bra.uni 	$L__BB0_15;
$L__BB0_10:
	mov.b32 	%r12, %f3;
	shl.b32 	%r34, %r12, 8;
	or.b32  	%r13, %r34, -2147483648;
	mov.b64 	%rd24, 0;
	mov.b32 	%r60, 0;
	mov.u64 	%rd22, %rd12;
	mov.u64 	%rd23, %rd1;
$L__BB0_11:
	.pragma "nounroll";
	ld.global.nc.u32 	%r35, [%rd22];
	mad.wide.u32 	%rd14, %r35, %r13, %rd24;
	shr.u64 	%rd24, %rd14, 32;
	st.local.u32 	[%rd23], %rd14;
	add.s32 	%r60, %r60, 1;
	add.s64 	%rd23, %rd23, 4;
	add.s64 	%rd22, %rd22, 4;
	setp.ne.s32 	%p7, %r60, 6;
	@%p7 bra 	$L__BB0_11;
	shr.u32 	%r36, %r12, 23;
	st.local.u32 	[%rd1+24], %rd24;
	and.b32  	%r16, %r36, 31;
	and.b32  	%r37, %r36, 224;
	add.s32 	%r38, %r37, -128;
	shr.u32 	%r39, %r38, 5;
	mul.wide.u32 	%rd15, %r39, 4;
	sub.s64 	%rd9, %rd1, %rd15;
	ld.local.u32 	%r61, [%rd9+24];
	ld.local.u32 	%r62, [%rd9+20];
	setp.eq.s32 	%p8, %r16, 0;
	@%p8 bra 	$L__BB0_14;
	shf.l.wrap.b32 	%r61, %r62, %r61, %r16;
	ld.local.u32 	%r40, [%rd9+16];
	shf.l.wrap.b32 	%r62, %r40, %r62, %r16;
$L__BB0_14:
	shr.u32 	%r41, %r61, 30;
	shf.l.wrap.b32 	%r42, %r62, %r61, 2;
	shl.b32 	%r43, %r62, 2;
	shr.u32 	%r44, %r42, 31;
	add.s32 	%r45, %r44, %r41;
	neg.s32 	%r46, %r45;
	setp.lt.s32 	%p9, %r12, 0;
	selp.b32 	%r63, %r46, %r45, %p9;
	xor.b32  	%r47, %r42, %r12;
	shr.s32 	%r48, %r42, 31;
	xor.b32  	%r49, %r48, %r42;
	xor.b32  	%r50, %r48, %r43;
	cvt.u64.u32 	%rd16, %r49;
	shl.b64 	%rd17, %rd16, 32;
	cvt.u64.u32 	%rd18, %r50;
	or.b64  	%rd19, %rd17, %rd18;
	cvt.rn.f64.s64 	%fd8, %rd19;
	mul.f64 	%fd9, %fd8, 0d3BF921FB54442D19;
	cvt.rn.f32.f64 	%f51, %fd9;
	neg.f32 	%f52, %f51;
	setp.lt.s32 	%p10, %r47, 0;
	selp.f32 	%f74, %f52, %f51, %p10;
$L__BB0_15:
	and.b32  	%r52, %r63, 3;
	cvt.rn.f32.u32 	%f54, %r52;
	fma.rn.f32 	%f55, %f54, 0f3FC90FDB, 0fBF490FDB;
	add.f32 	%f56, %f74, %f55;
	mul.f32 	%f57, %f56, 0f3F22F983;
	cvt.rni.s32.f32 	%r53, %f57;
	cvt.rn.f32.s32 	%f58, %r53;
	fma.rn.f32 	%f59, %f58, 0fBFC90FDA, %f56;
	fma.rn.f32 	%f60, %f58, 0fB3A22168, %f59;
	add.s32 	%r54, %r53, 1;
	mul.rn.f32 	%f61, %f60, %f60;
	and.b32  	%r55, %r53, 1;
	setp.eq.b32 	%p11, %r55, 1;
	selp.f32 	%f62, %f60, 0f3F800000, %p11;
	fma.rn.f32 	%f63, %f61, %f62, 0f00000000;
	fma.rn.f32 	%f64, %f61, 0f37CBAC00, 0fBAB607ED;
	selp.f32 	%f65, 0fB94D4153, %f64, %p11;
	selp.f32 	%f66, 0f3C0885E4, 0f3D2AAABB, %p11;
	fma.rn.f32 	%f67, %f65, %f61, %f66;
	selp.f32 	%f68, 0fBE2AAAA8, 0fBEFFFFFF, %p11;
	fma.rn.f32 	%f69, %f67, %f61, %f68;
	fma.rn.f32 	%f70, %f69, %f63, %f62;
	and.b32  	%r56, %r54, 2;
	setp.eq.s32 	%p12, %r56, 0;
	mov.f32 	%f71, 0f00000000;
	sub.f32 	%f72, %f71, %f70;
	selp.f32 	%f73, %f70, %f72, %p12;
	mul.f32 	%f75, %f4, %f73;
$L__BB0_16:
	cvt.f64.f32 	%fd10, %f75;
	add.s32 	%r57, %r9, %r59;
	mul.wide.s32 	%rd20, %r57, 8;
	add.s64 	%rd21, %rd2, %rd20;
	st.global.f64 	[%rd21], %fd10;
	add.s32 	%r59, %r59, %r6;
	setp.lt.s32 	%p13, %r59, %r5;
	@%p13 bra 	$L__BB0_4;
$L__BB0_17:
	add.s32 	%r58, %r58, %r7;
	setp.lt.s32 	%p14, %r58, %r5;
	@%p14 bra 	$L__BB0_2;
$L__BB0_18:
	ret;

}
	// .globl	_Z19calculo_gradiente_gPdS_
.visible .entry _Z19calculo_gradiente_gPdS_(
	.param .u64 .ptr .align 1 _Z19calculo_gradiente_gPdS__param_0,
	.param .u64 .ptr .align 1 _Z19calculo_gradiente_gPdS__param_1
)
{
	.reg .pred 	%p<7>;
	.reg .b32 	%r<10>;
	.reg .b64 	%rd<11>;
	.reg .b64 	%fd<22>;

	ld.param.u64 	%rd3, [_Z19calculo_gradiente_gPdS__param_0];
	ld.param.u64 	%rd4, [_Z19calculo_gradiente_gPdS__param_1];
	cvta.to.global.u64 	%rd1, %rd4;
	cvta.to.global.u64 	%rd2, %rd3;
	mov.u32 	%r3, %ctaid.x;
	mov.u32 	%r4, %ntid.x;
	mov.u32 	%r5, %tid.x;
	mad.lo.s32 	%r6, %r3, %r4, %r5;
	setp.lt.s32 	%p1, %r6, 0;
	ld.global.u32 	%r7, [N];
	add.s32 	%r8, %r7, -5;
	setp.ge.s32 	%p2, %r6, %r8;
	or.pred  	%p3, %p1, %p2;
	@%p3 bra 	$L__BB1_2;
	mul.wide.u32 	%rd5, %r6, 8;
	add.s64 	%rd6, %rd2, %rd5;
	ld.global.f64 	%fd1, [%rd6];
	mul.f64 	%fd2, %fd1, 0dC061200000000000;
	ld.global.f64 	%fd3, [%rd6+8];
	fma.rn.f64 	%fd4, %fd3, 0d4072C00000000000, %fd2;
	ld.global.f64 	%fd5, [%rd6+16];
	mul.f64 	%fd6, %fd5, 0d4072C00000000000;
	sub.f64 	%fd7, %fd4, %fd6;
	ld.global.f64 	%fd8, [%rd6+24];
	fma.rn.f64 	%fd9, %fd8, 0d4069000000000000, %fd7;
	ld.global.f64 	%fd10, [%rd6+32];
	fma.rn.f64 	%fd11, %fd10, 0dC052C00000000000, %fd9;
	ld.global.f64 	%fd12, [%rd6+40];
	fma.rn.f64 	%fd13, %fd12, 0d4028000000000000, %fd11;
	div.rn.f64 	%fd14, %fd13, 0d404E000000000000;
	ld.global.f64 	%fd15, [dr];
	div.rn.f64 	%fd16, %fd14, %fd15;
	add.s64 	%rd7, %rd1, %rd5;
	st.global.f64 	[%rd7], %fd16;
$L__BB1_2:
	add.s32 	%r9, %r7, -6;
	setp.le.s32 	%p4, %r6, %r9;
	setp.ge.s32 	%p5, %r6, %r7;
	or.pred  	%p6, %p5, %p4;
	@%p6 bra 	$L__BB1_4;
	mul.wide.s32 	%rd8, %r6, 8;
	add.s64 	%rd9, %rd2, %rd8;
	ld.global.f64 	%fd17, [%rd9];
	ld.global.f64 	%fd18, [%rd9+-8];
	sub.f64 	%fd19, %fd17, %fd18;
	ld.global.f64 	%fd20, [dr];
	div.rn.f64 	%fd21, %fd19, %fd20;
	add.s64 	%rd10, %rd1, %rd8;
	st.global.f64 	[%rd10], %fd21;
$L__BB1_4:
	ret;

}
	// .globl	_Z22calculo_gradiente_ln_gPdS_S_
.visible .entry _Z22calculo_gradiente_ln_gPdS_S_(
	.param .u64 .ptr .align 1 _Z22calculo_gradiente_ln_gPdS_S__param_0,
	.param .u64 .ptr .align 1 _Z22calculo_gradiente_ln_gPdS_S__param_1,
	.param .u64 .ptr .align 1 _Z22calculo_gradiente_ln_gPdS_S__param_2
)
{
	.reg .pred 	%p<2>;
	.reg .b32 	%r<6>;
	.reg .b64 	%rd<11>;
	.reg .b64 	%fd<5>;

	ld.param.u64 	%rd1, [_Z22calculo_gradiente_ln_gPdS_S__param_0];
	ld.param.u64 	%rd2, [_Z22calculo_gradiente_ln_gPdS_S__param_1];
	ld.param.u64 	%rd3, [_Z22calculo_gradiente_ln_gPdS_S__param_2];
	mov.u32 	%r2, %ctaid.x;
	mov.u32 	%r3, %ntid.x;
	mov.u32 	%r4, %tid.x;
	mad.lo.s32 	%r1, %r2, %r3, %r4;
	ld.global.u32 	%r5, [N];
	setp.ge.s32 	%p1, %r1, %r5;
	@%p1 bra 	$L__BB2_2;
	cvta.to.global.u64 	%rd4, %rd2;
	cvta.to.global.u64 	%rd5, %rd1;
	cvta.to.global.u64 	%rd6, %rd3;
	mul.wide.s32 	%rd7, %r1, 8;
	add.s64 	%rd8, %rd4, %rd7;
	ld.global.f64 	%fd1, [%rd8];
	mul.f64 	%fd2, %fd1, %fd1;
	add.s64 	%rd9, %rd5, %rd7;
	ld.global.f64 	%fd3, [%rd9];
	div.rn.f64 	%fd4, %fd2, %fd3;
	add.s64 	%rd10, %rd6, %rd7;
	st.global.f64 	[%rd10], %fd4;
$L__BB2_2:
	ret;

}
	// .globl	_Z26calculate_laplaciano_NodalPdS_S_
.visible .entry _Z26calculate_laplaciano_NodalPdS_S_(
	.param .u64 .ptr .align 1 _Z26calculate_laplaciano_NodalPdS_S__param_0,
	.param .u64 .ptr .align 1 _Z26calculate_laplaciano_NodalPdS_S__param_1,
	.param .u64 .ptr .align 1 _Z26calculate_laplaciano_NodalPdS_S__param_2
)
{
	.reg .pred 	%p<11>;
	.reg .b32 	%r<39>;
	.reg .b64 	%rd<25>;
	.reg .b64 	%fd<198>;

	ld.param.u64 	%rd4, [_Z26calculate_laplaciano_NodalPdS_S__param_0];
	ld.param.u64 	%rd5, [_Z26calculate_laplaciano_NodalPdS_S__param_1];
	ld.param.u64 	%rd3, [_Z26calculate_laplaciano_NodalPdS_S__param_2];
	cvta.to.global.u64 	%rd1, %rd4;
	cvta.to.global.u64 	%rd2, %rd5;
	mov.u32 	%r14, %ctaid.x;
	mov.u32 	%r15, %ntid.x;
	mov.u32 	%r16, %tid.x;
	mad.lo.s32 	%r1, %r14, %r15, %r16;
	ld.global.u32 	%r2, [N];
	setp.ge.s32 	%p1, %r1, %r2;
	@%p1 bra 	$L__BB3_14;
	setp.lt.s32 	%p2, %r2, 1;
	mov.f64 	%fd197, 0d0000000000000000;
	@%p2 bra 	$L__BB3_13;
	mul.lo.s32 	%r3, %r2, %r1;
	and.b32  	%r4, %r2, 7;
	setp.lt.u32 	%p3, %r2, 8;
	mov.f64 	%fd197, 0d0000000000000000;
	mov.b32 	%r37, 0;
	@%p3 bra 	$L__BB3_5;
	and.b32  	%r37, %r2, 2147483640;
	mov.b32 	%r35, 0;
	mov.f64 	%fd189, 0d0000000000000000;
	mov.f64 	%fd197, %fd189;
$L__BB3_4:
	.pragma "nounroll";
	mul.f64 	%fd19, %fd189, %fd189;
	mul.f64 	%fd20, %fd19, %fd189;
	add.s32 	%r19, %r3, %r35;
	mul.wide.s32 	%rd6, %r19, 8;
	add.s64 	%rd7, %rd2, %rd6;
	ld.global.f64 	%fd21, [%rd7];
	mul.f64 	%fd22, %fd20, %fd21;
	mul.wide.u32 	%rd8, %r35, 8;
	add.s64 	%rd9, %rd1, %rd8;
	ld.global.f64 	%fd23, [%rd9];
	add.f64 	%fd24, %fd23, 0dBFF0000000000000;
	mul.f64 	%fd25, %fd22, %fd24;
	mul.f64 	%fd26, %fd24, %fd25;
	div.rn.f64 	%fd27, %fd26, %fd23;
	add.f64 	%fd28, %fd197, %fd27;
	add.s32 	%r20, %r35, 1;
	cvt.rn.f64.u32 	%fd29, %r20;
	mul.f64 	%fd30, %fd29, %fd29;
	mul.f64 	%fd31, %fd30, %fd29;
	ld.global.f64 	%fd32, [%rd7+8];
	mul.f64 	%fd33, %fd31, %fd32;
	ld.global.f64 	%fd34, [%rd9+8];
	add.f64 	%fd35, %fd34, 0dBFF0000000000000;
	mul.f64 	%fd36, %fd33, %fd35;
	mul.f64 	%fd37, %fd35, %fd36;
	div.rn.f64 	%fd38, %fd37, %fd34;
	add.f64 	%fd39, %fd28, %fd38;
	add.s32 	%r21, %r35, 2;
	cvt.rn.f64.u32 	%fd40, %r21;
	mul.f64 	%fd41, %fd40, %fd40;
	mul.f64 	%fd42, %fd41, %fd40;
	ld.global.f64 	%fd43, [%rd7+16];
	mul.f64 	%fd44, %fd42, %fd43;
	ld.global.f64 	%fd45, [%rd9+16];
	add.f64 	%fd46, %fd45, 0dBFF0000000000000;
	mul.f64 	%fd47, %fd44, %fd46;
	mul.f64 	%fd48, %fd46, %fd47;
	div.rn.f64 	%fd49, %fd48, %fd45;
	add.f64 	%fd50, %fd39, %fd49;
	add.s32 	%r22, %r35, 3;
	cvt.rn.f64.u32 	%fd51, %r22;
	mul.f64 	%fd52, %fd51, %fd51;
	mul.f64 	%fd53, %fd52, %fd51;
	ld.global.f64 	%fd54, [%rd7+24];
	mul.f64 	%fd55, %fd53, %fd54;
	ld.global.f64 	%fd56, [%rd9+24];
	add.f64 	%fd57, %fd56, 0dBFF0000000000000;
	mul.f64 	%fd58, %fd55, %fd57;
	mul.f64 	%fd59, %fd57, %fd58;
	div.rn.f64 	%fd60, %fd59, %fd56;
	add.f64 	%fd61, %fd50, %fd60;
	add.s32 	%r23, %r35, 4;
	cvt.rn.f64.u32 	%fd62, %r23;
	mul.f64 	%fd63, %fd62, %fd62;
	mul.f64 	%fd64, %fd63, %fd62;
	ld.global.f64 	%fd65, [%rd7+32];
	mul.f64 	%fd66, %fd64, %fd65;
	ld.global.f64 	%fd67, [%rd9+32];
	add.f64 	%fd68, %fd67, 0dBFF0000000000000;
	mul.f64 	%fd69, %fd66, %fd68;
	mul.f64 	%fd70, %fd68, %fd69;
	div.rn.f64 	%fd71, %fd70, %fd67;
	add.f64 	%fd72, %fd61, %fd71;
	add.s32 	%r24, %r35, 5;
	cvt.rn.f64.u32 	%fd73, %r24;
	mul.f64 	%fd74, %fd73, %fd73;
	mul.f64 	%fd75, %fd74, %fd73;
	ld.global.f64 	%fd76, [%rd7+40];
	mul.f64 	%fd77, %fd75, %fd76;
	ld.global.f64 	%fd78, [%rd9+40];
	add.f64 	%fd79, %fd78, 0dBFF0000000000000;
	mul.f64 	%fd80, %fd77, %fd79;
	mul.f64 	%fd81, %fd79, %fd80;
	div.rn.f64 	%fd82, %fd81, %fd78;
	add.f64 	%fd83, %fd72, %fd82;
	add.s32 	%r25, %r35, 6;
	cvt.rn.f64.u32 	%fd84, %r25;
	mul.f64 	%fd85, %fd84, %fd84;
	mul.f64 	%fd86, %fd85, %fd84;
	ld.global.f64 	%fd87, [%rd7+48];
	mul.f64 	%fd88, %fd86, %fd87;
	ld.global.f64 	%fd89, [%rd9+48];
	add.f64 	%fd90, %fd89, 0dBFF0000000000000;
	mul.f64 	%fd91, %fd88, %fd90;
	mul.f64 	%fd92, %fd90, %fd91;
	div.rn.f64 	%fd93, %fd92, %fd89;
	add.f64 	%fd94, %fd83, %fd93;
	add.s32 	%r26, %r35, 7;
	cvt.rn.f64.u32 	%fd95, %r26;
	mul.f64 	%fd96, %fd95, %fd95;
	mul.f64 	%fd97, %fd96, %fd95;
	ld.global.f64 	%fd98, [%rd7+56];
	mul.f64 	%fd99, %fd97, %fd98;
	ld.global.f64 	%fd100, [%rd9+56];
	add.f64 	%fd101, %fd100, 0dBFF0000000000000;
	mul.f64 	%fd102, %fd99, %fd101;
	mul.f64 	%fd103, %fd101, %fd102;
	div.rn.f64 	%fd104, %fd103, %fd100;
	add.f64 	%fd197, %fd94, %fd104;
	add.f64 	%fd189, %fd189, 0d4020000000000000;
	add.s32 	%r35, %r35, 8;
	setp.ne.s32 	%p4, %r35, %r37;
	@%p4 bra 	$L__BB3_4;
$L__BB3_5:
	setp.eq.s32 	%p5, %r4, 0;
	@%p5 bra 	$L__BB3_13;
	and.b32  	%r9, %r2, 3;
	setp.lt.u32 	%p6, %r4, 4;
	@%p6 bra 	$L__BB3_8;
	cvt.rn.f64.u32 	%fd106, %r37;
	mul.f64 	%fd107, %fd106, %fd106;
	mul.f64 	%fd108, %fd107, %fd106;
	add.s32 	%r27, %r3, %r37;
	mul.wide.s32 	%rd10, %r27, 8;
	add.s64 	%rd11, %rd2, %rd10;
	ld.global.f64 	%fd109, [%rd11];
	mul.f64 	%fd110, %fd108, %fd109;
	mul.wide.u32 	%rd12, %r37, 8;
	add.s64 	%rd13, %rd1, %rd12;
	ld.global.f64 	%fd111, [%rd13];
	add.f64 	%fd112, %fd111, 0dBFF0000000000000;
	mul.f64 	%fd113, %fd110, %fd112;
	mul.f64 	%fd114, %fd112, %fd113;
	div.rn.f64 	%fd115, %fd114, %fd111;
	add.f64 	%fd116, %fd197, %fd115;
	add.s32 	%r28, %r37, 1;
	cvt.rn.f64.u32 	%fd117, %r28;
	mul.f64 	%fd118, %fd117, %fd117;
	mul.f64 	%fd119, %fd118, %fd117;
	ld.global.f64 	%fd120, [%rd11+8];
	mul.f64 	%fd121, %fd119, %fd120;
	ld.global.f64 	%fd122, [%rd13+8];
	add.f64 	%fd123, %fd122, 0dBFF0000000000000;
	mul.f64 	%fd124, %fd121, %fd123;
	mul.f64 	%fd125, %fd123, %fd124;
	div.rn.f64 	%fd126, %fd125, %fd122;
	add.f64 	%fd127, %fd116, %fd126;
	add.s32 	%r29, %r37, 2;
	cvt.rn.f64.u32 	%fd128, %r29;
	mul.f64 	%fd129, %fd128, %fd128;
	mul.f64 	%fd130, %fd129, %fd128;
	ld.global.f64 	%fd131, [%rd11+16];
	mul.f64 	%fd132, %fd130, %fd131;
	ld.global.f64 	%fd133, [%rd13+16];
	add.f64 	%fd134, %fd133, 0dBFF0000000000000;
	mul.f64 	%fd135, %fd132, %fd134;
	mul.f64 	%fd136, %fd134, %fd135;
	div.rn.f64 	%fd137, %fd136, %fd133;
	add.f64 	%fd138, %fd127, %fd137;
	add.s32 	%r30, %r37, 3;
	cvt.rn.f64.u32 	%fd139, %r30;
	mul.f64 	%fd140, %fd139, %fd139;
	mul.f64 	%fd141, %fd140, %fd139;
	ld.global.f64 	%fd142, [%rd11+24];
	mul.f64 	%fd143, %fd141, %fd142;
	ld.global.f64 	%fd144, [%rd13+24];
	add.f64 	%fd145, %fd144, 0dBFF0000000000000;
	mul.f64 	%fd146, %fd143, %fd145;
	mul.f64 	%fd147, %fd145, %fd146;
	div.rn.f64 	%fd148, %fd147, %fd144;
	add.f64 	%fd197, %fd138, %fd148;
	add.s32 	%r37, %r37, 4;
$L__BB3_8:
	setp.eq.s32 	%p7, %r9, 0;
	@%p7 bra 	$L__BB3_13;
	setp.eq.s32 	%p8, %r9, 1;
	@%p8 bra 	$L__BB3_11;
	cvt.rn.f64.u32 	%fd150, %r37;
	mul.f64 	%fd151, %fd150, %fd150;
	mul.f64 	%fd152, %fd151, %fd150;
	add.s32 	%r31, %r3, %r37;
	mul.wide.s32 	%rd14, %r31, 8;
	add.s64 	%rd15, %rd2, %rd14;
	ld.global.f64 	%fd153, [%rd15];
	mul.f64 	%fd154, %fd152, %fd153;
	mul.wide.u32 	%rd16, %r37, 8;
	add.s64 	%rd17, %rd1, %rd16;
	ld.global.f64 	%fd155, [%rd17];
	add.f64 	%fd156, %fd155, 0dBFF0000000000000;
	mul.f64 	%fd157, %fd154, %fd156;
	mul.f64 	%fd158, %fd156, %fd157;
	div.rn.f64 	%fd159, %fd158, %fd155;
	add.f64 	%fd160, %fd197, %fd159;
	add.s32 	%r32, %r37, 1;
	cvt.rn.f64.u32 	%fd161, %r32;
	mul.f64 	%fd162, %fd161, %fd161;
	mul.f64 	%fd163, %fd162, %fd161;
	ld.global.f64 	%fd164, [%rd15+8];
	mul.f64 	%fd165, %fd163, %fd164;
	ld.global.f64 	%fd166, [%rd17+8];
	add.f64 	%fd167, %fd166, 0dBFF0000000000000;
	mul.f64 	%fd168, %fd165, %fd167;
	mul.f64 	%fd169, %fd167, %fd168;
	div.rn.f64 	%fd170, %fd169, %fd166;
	add.f64 	%fd197, %fd160, %fd170;
	add.s32 	%r37, %r37, 2;
$L__BB3_11:
	and.b32  	%r33, %r2, 1;
	setp.eq.b32 	%p9, %r33, 1;
	not.pred 	%p10, %p9;
	@%p10 bra 	$L__BB3_13;
	cvt.rn.f64.u32 	%fd171, %r37;
	mul.f64 	%fd172, %fd171, %fd171;
	mul.f64 	%fd173, %fd172, %fd171;
	add.s32 	%r34, %r3, %r37;
	mul.wide.s32 	%rd18, %r34, 8;
	add.s64 	%rd19, %rd2, %rd18;
	ld.global.f64 	%fd174, [%rd19];
	mul.f64 	%fd175, %fd173, %fd174;
	mul.wide.u32 	%rd20, %r37, 8;
	add.s64 	%rd21, %rd1, %rd20;
	ld.global.f64 	%fd176, [%rd21];
	add.f64 	%fd177, %fd176, 0dBFF0000000000000;
	mul.f64 	%fd178, %fd175, %fd177;
	mul.f64 	%fd179, %fd177, %fd178;
	div.rn.f64 	%fd180, %fd179, %fd176;
	add.f64 	%fd197, %fd197, %fd180;
$L__BB3_13:
	ld.global.f64 	%fd181, [dk];
	mul.f64 	%fd182, %fd197, %fd181;
	mul.f64 	%fd183, %fd181, %fd182;
	mul.f64 	%fd184, %fd181, %fd183;
	mul.f64 	%fd185, %fd181, %fd184;
	ld.global.f64 	%fd186, [rho];
	mul.f64 	%fd187, %fd186, 0d401921FB54442EEA;
	div.rn.f64 	%fd188, %fd185, %fd187;
	cvta.to.global.u64 	%rd22, %rd3;
	mul.wide.s32 	%rd23, %r1, 8;
	add.s64 	%rd24, %rd22, %rd23;
	st.global.f64 	[%rd24], %fd188;
$L__BB3_14:
	ret;

}
	// .globl	_Z23calculo_gradiente_NodalPdS_S_
.visible .entry _Z23calculo_gradiente_NodalPdS_S_(
	.param .u64 .ptr .align 1 _Z23calculo_gradiente_NodalPdS_S__param_0,
	.param .u64 .ptr .align 1 _Z23calculo_gradiente_NodalPdS_S__param_1,
	.param .u64 .ptr .align 1 _Z23calculo_gradiente_NodalPdS_S__param_2
)
{
	.reg .pred 	%p<7>;
	.reg .b32 	%r<10>;
	.reg .b64 	%rd<11>;
	.reg .b64 	%fd<22>;

	ld.param.u64 	%rd3, [_Z23calculo_gradiente_NodalPdS_S__param_1];
	ld.param.u64 	%rd4, [_Z23calculo_gradiente_NodalPdS_S__param_2];
	cvta.to.global.u64 	%rd1, %rd4;
	cvta.to.global.u64 	%rd2, %rd3;
	mov.u32 	%r3, %ctaid.x;
	mov.u32 	%r4, %ntid.x;
	mov.u32 	%r5, %tid.x;
	mad.lo.s32 	%r6, %r3, %r4, %r5;
	setp.lt.s32 	%p1, %r6, 0;
	ld.global.u32 	%r7, [N];
	add.s32 	%r8, %r7, -5;
	setp.ge.s32 	%p2, %r6, %r8;
	or.pred  	%p3, %p1, %p2;
	@%p3 bra 	$L__BB4_2;
	mul.wide.u32 	%rd5, %r6, 8;
	add.s64 	%rd6, %rd2, %rd5;
	ld.global.f64 	%fd1, [%rd6];
	mul.f64 	%fd2, %fd1, 0dC061200000000000;
	ld.global.f64 	%fd3, [%rd6+8];
	fma.rn.f64 	%fd4, %fd3, 0d4072C00000000000, %fd2;
	ld.global.f64 	%fd5, [%rd6+16];
	mul.f64 	%fd6, %fd5, 0d4072C00000000000;
	sub.f64 	%fd7, %fd4, %fd6;
	ld.global.f64 	%fd8, [%rd6+24];
	fma.rn.f64 	%fd9, %fd8, 0d4069000000000000, %fd7;
	ld.global.f64 	%fd10, [%rd6+32];
	fma.rn.f64 	%fd11, %fd10, 0dC052C00000000000, %fd9;
	ld.global.f64 	%fd12, [%rd6+40];
	fma.rn.f64 	%fd13, %fd12, 0d4028000000000000, %fd11;
	div.rn.f64 	%fd14, %fd13, 0d404E000000000000;
	ld.global.f64 	%fd15, [dr];
	div.rn.f64 	%fd16, %fd14, %fd15;
	add.s64 	%rd7, %rd1, %rd5;
	st.global.f64 	[%rd7], %fd16;
$L__BB4_2:
	add.s32 	%r9, %r7, -6;
	setp.le.s32 	%p4, %r6, %r9;
	setp.ge.s32 	%p5, %r6, %r7;
	or.pred  	%p6, %p5, %p4;
	@%p6 bra 	$L__BB4_4;
	mul.wide.s32 	%rd8, %r6, 8;
	add.s64 	%rd9, %rd2, %rd8;
	ld.global.f64 	%fd17, [%rd9];
	ld.global.f64 	%fd18, [%rd9+-8];
	sub.f64 	%fd19, %fd17, %fd18;
	ld.global.f64 	%fd20, [dr];
	div.rn.f64 	%fd21, %fd19, %fd20;
	add.s64 	%rd10, %rd1, %rd8;
	st.global.f64 	[%rd10], %fd21;
$L__BB4_4:
	ret;

}
	// .globl	_Z23calculo_laplaciano_ln_gPdS_
.visible .entry _Z23calculo_laplaciano_ln_gPdS_(
	.param .u64 .ptr .align 1 _Z23calculo_laplaciano_ln_gPdS__param_0,
	.param .u64 .ptr .align 1 _Z23calculo_laplaciano_ln_gPdS__param_1
)
{
	.reg .pred 	%p<11>;
	.reg .b32 	%r<13>;
	.reg .b64 	%rd<14>;
	.reg .b64 	%fd<67>;

	ld.param.u64 	%rd4, [_Z23calculo_laplaciano_ln_gPdS__param_0];
	ld.param.u64 	%rd5, [_Z23calculo_laplaciano_ln_gPdS__param_1];
	cvta.to.global.u64 	%rd1, %rd5;
	cvta.to.global.u64 	%rd2, %rd4;
	mov.u32 	%r3, %ctaid.x;
	mov.u32 	%r4, %ntid.x;
	mov.u32 	%r5, %tid.x;
	mad.lo.s32 	%r6, %r3, %r4, %r5;
	setp.lt.s32 	%p1, %r6, 1;
	ld.global.u32 	%r7, [N];
	add.s32 	%r8, %r7, -7;
	setp.ge.s32 	%p2, %r6, %r8;
	or.pred  	%p3, %p1, %p2;
	@%p3 bra 	$L__BB5_2;
	mul.wide.u32 	%rd6, %r6, 8;
	add.s64 	%rd7, %rd2, %rd6;
	ld.global.f64 	%fd1, [%rd7];
	mul.f64 	%fd2, %fd1, 0dC062600000000000;
	ld.global.f64 	%fd3, [%rd7+8];
	fma.rn.f64 	%fd4, %fd3, 0d4076800000000000, %fd2;
	ld.global.f64 	%fd5, [%rd7+16];
	fma.rn.f64 	%fd6, %fd5, 0dC07C200000000000, %fd4;
	ld.global.f64 	%fd7, [%rd7+24];
	fma.rn.f64 	%fd8, %fd7, 0d4079000000000000, %fd6;
	ld.global.f64 	%fd9, [%rd7+32];
	fma.rn.f64 	%fd10, %fd9, 0dC06C200000000000, %fd8;
	ld.global.f64 	%fd11, [%rd7+40];
	fma.rn.f64 	%fd12, %fd11, 0d4052000000000000, %fd10;
	ld.global.f64 	%fd13, [%rd7+48];
	fma.rn.f64 	%fd14, %fd13, 0dC024000000000000, %fd12;
	div.rn.f64 	%fd15, %fd14, 0d404E000000000000;
	mul.f64 	%fd16, %fd3, 0dC0A8780000000000;
	fma.rn.f64 	%fd17, %fd1, 0d4089600000000000, %fd16;
	fma.rn.f64 	%fd18, %fd5, 0d40B4910000000000, %fd17;
	fma.rn.f64 	%fd19, %fd7, 0dC0B3D80000000000, %fd18;
	fma.rn.f64 	%fd20, %fd9, 0d40A7340000000000, %fd19;
	fma.rn.f64 	%fd21, %fd11, 0dC08E600000000000, %fd20;
	fma.rn.f64 	%fd22, %fd13, 0d4061200000000000, %fd21;
	div.rn.f64 	%fd23, %fd22, 0d4066800000000000;
	mul.f64 	%fd24, %fd15, %fd15;
	mul.f64 	%fd25, %fd1, %fd1;
	div.rn.f64 	%fd26, %fd24, %fd25;
	div.rn.f64 	%fd27, %fd23, %fd1;
	sub.f64 	%fd28, %fd27, %fd26;
	cvt.rn.f64.u32 	%fd29, %r6;
	mul.f64 	%fd30, %fd1, %fd29;
	div.rn.f64 	%fd31, %fd15, %fd30;
	add.f64 	%fd32, %fd31, %fd28;
	ld.global.f64 	%fd33, [dr];
	mul.f64 	%fd34, %fd33, %fd33;
	div.rn.f64 	%fd35, %fd32, %fd34;
	add.s64 	%rd8, %rd1, %rd6;
	st.global.f64 	[%rd8], %fd35;
$L__BB5_2:
	add.s32 	%r9, %r7, -8;
	setp.le.s32 	%p4, %r6, %r9;
	add.s32 	%r10, %r7, -2;
	setp.ge.s32 	%p5, %r6, %r10;
	mul.wide.s32 	%rd9, %r6, 8;
	add.s64 	%rd3, %rd2, %rd9;
	or.pred  	%p6, %p4, %p5;
	@%p6 bra 	$L__BB5_4;
	ld.global.f64 	%fd36, [%rd3+8];
	ld.global.f64 	%fd37, [%rd3+-8];
	fma.rn.f64 	%fd38, %fd36, 0d4008000000000000, %fd37;
	mul.f64 	%fd39, %fd36, %fd36;
	ld.global.f64 	%fd40, [%rd3];
	div.rn.f64 	%fd41, %fd39, %fd40;
	sub.f64 	%fd42, %fd38, %fd41;
	mul.f64 	%fd43, %fd40, 0d4008000000000000;
	sub.f64 	%fd44, %fd42, %fd43;
	sub.f64 	%fd45, %fd36, %fd40;
	add.f64 	%fd46, %fd45, %fd44;
	ld.global.f64 	%fd47, [dr];
	mul.f64 	%fd48, %fd40, %fd47;
	mul.f64 	%fd49, %fd47, %fd48;
	div.rn.f64 	%fd50, %fd46, %fd49;
	add.s64 	%rd11, %rd1, %rd9;
	st.global.f64 	[%rd11], %fd50;
$L__BB5_4:
	add.s32 	%r11, %r7, -3;
	setp.le.s32 	%p7, %r6, %r11;
	add.s32 	%r12, %r7, -1;
	setp.ge.s32 	%p8, %r6, %r12;
	or.pred  	%p9, %p7, %p8;
	@%p9 bra 	$L__BB5_6;
	ld.global.f64 	%fd51, [%rd3+8];
	ld.global.f64 	%fd52, [%rd3+-8];
	fma.rn.f64 	%fd53, %fd51, 0d4008000000000000, %fd52;
	mul.f64 	%fd54, %fd51, %fd51;
	ld.global.f64 	%fd55, [%rd3];
	div.rn.f64 	%fd56, %fd54, %fd55;
	sub.f64 	%fd57, %fd53, %fd56;
	mul.f64 	%fd58, %fd55, 0d4008000000000000;
	sub.f64 	%fd59, %fd57, %fd58;
	sub.f64 	%fd60, %fd51, %fd55;
	add.f64 	%fd61, %fd60, %fd59;
	ld.global.f64 	%fd62, [dr];
	mul.f64 	%fd63, %fd55, %fd62;
	mul.f64 	%fd64, %fd62, %fd63;
	div.rn.f64 	%fd65, %fd61, %fd64;
	add.s64 	%rd13, %rd1, %rd9;
	st.global.f64 	[%rd13], %fd65;
$L__BB5_6:
	setp.ne.s32 	%p10, %r6, 0;
	@%p10 bra 	$L__BB5_8;
	ld.global.f64 	%fd66, [%rd1+8];
	st.global.f64 	[%rd1], %fd66;
$L__BB5_8:
	ret;

}
	// .globl	_Z14calculo_Veff_rPdS_S_S_S_
.visible .entry _Z14calculo_Veff_rPdS_S_S_S_(
	.param .u64 .ptr .align 1 _Z14calculo_Veff_rPdS_S_S_S__param_0,
	.param .u64 .ptr .align 1 _Z14calculo_Veff_rPdS_S_S_S__param_1,
	.param .u64 .ptr .align 1 _Z14calculo_Veff_rPdS_S_S_S__param_2,
	.param .u64 .ptr .align 1 _Z14calculo_Veff_rPdS_S_S_S__param_3,
	.param .u64 .ptr .align 1 _Z14calculo_Veff_rPdS_S_S_S__param_4
)
{
	.reg .pred 	%p<2>;
	.reg .b32 	%r<6>;
	.reg .b64 	%rd<17>;
	.reg .b64 	%fd<13>;

	ld.param.u64 	%rd1, [_Z14calculo_Veff_rPdS_S_S_S__param_0];
	ld.param.u64 	%rd2, [_Z14calculo_Veff_rPdS_S_S_S__param_1];
	ld.param.u64 	%rd3, [_Z14calculo_Veff_rPdS_S_S_S__param_2];
	ld.param.u64 	%rd4, [_Z14calculo_Veff_rPdS_S_S_S__param_3];
	ld.param.u64 	%rd5, [_Z14calculo_Veff_rPdS_S_S_S__param_4];
	mov.u32 	%r2, %ctaid.x;
	mov.u32 	%r3, %ntid.x;
	mov.u32 	%r4, %tid.x;
	mad.lo.s32 	%r1, %r2, %r3, %r4;
	ld.global.u32 	%r5, [N];
	setp.ge.s32 	%p1, %r1, %r5;
	@%p1 bra 	$L__BB6_2;
	cvta.to.global.u64 	%rd6, %rd1;
	cvta.to.global.u64 	%rd7, %rd2;
	cvta.to.global.u64 	%rd8, %rd4;
	cvta.to.global.u64 	%rd9, %rd3;
	cvta.to.global.u64 	%rd10, %rd5;
	mul.wide.s32 	%rd11, %r1, 8;
	add.s64 	%rd12, %rd6, %rd11;
	ld.global.f64 	%fd1, [%rd12];
	ld.global.f64 	%fd2, [U];
	mul.f64 	%fd3, %fd1, %fd2;
	add.s64 	%rd13, %rd7, %rd11;
	ld.global.f64 	%fd4, [%rd13];
	mul.f64 	%fd5, %fd3, %fd4;
	mul.f64 	%fd6, %fd1, 0d3FD0000000000000;
	add.s64 	%rd14, %rd8, %rd11;
	ld.global.f64 	%fd7, [%rd14];
	mul.f64 	%fd8, %fd6, %fd7;
	sub.f64 	%fd9, %fd5, %fd8;
	add.s64 	%rd15, %rd9, %rd11;
	ld.global.f64 	%fd10, [%rd15];
	mul.f64 	%fd11, %fd6, %fd10;
	sub.f64 	%fd12, %fd9, %fd11;
	add.s64 	%rd16, %rd10, %rd11;
	st.global.f64 	[%rd16], %fd12;
$L__BB6_2:
	ret;

}
	// .globl	_Z15calculo_Veff_r2PdS_S_S_S_S_
.visible .entry _Z15calculo_Veff_r2PdS_S_S_S_S_(
	.param .u64 .ptr .align 1 _Z15calculo_Veff_r2PdS_S_S_S_S__param_0,
	.param .u64 .ptr .align 1 _Z15calculo_Veff_r2PdS_S_S_S_S__param_1,
	.param .u64 .ptr .align 1 _Z15calculo_Veff_r2PdS_S_S_S_S__param_2,
	.param .u64 .ptr .align 1 _Z15calculo_Veff_r2PdS_S_S_S_S__param_3,
	.param .u64 .ptr .align 1 _Z15calculo_Veff_r2PdS_S_S_S_S__param_4,
	.param .u64 .ptr .align 1 _Z15calculo_Veff_r2PdS_S_S_S_S__param_5
)
{
	.reg .pred 	%p<2>;
	.reg .b32 	%r<6>;
	.reg .b64 	%rd<17>;
	.reg .b64 	%fd<14>;

	ld.param.u64 	%rd1, [_Z15calculo_Veff_r2PdS_S_S_S_S__param_0];
	ld.param.u64 	%rd2, [_Z15calculo_Veff_r2PdS_S_S_S_S__param_1];
	ld.param.u64 	%rd3, [_Z15calculo_Veff_r2PdS_S_S_S_S__param_2];
	ld.param.u64 	%rd4, [_Z15calculo_Veff_r2PdS_S_S_S_S__param_3];
	ld.param.u64 	%rd5, [_Z15calculo_Veff_r2PdS_S_S_S_S__param_5];
	mov.u32 	%r2, %ctaid.x;
	mov.u32 	%r3, %ntid.x;
	mov.u32 	%r4, %tid.x;
	mad.lo.s32 	%r1, %r2, %r3, %r4;
	ld.global.u32 	%r5, [N];
	setp.ge.s32 	%p1, %r1, %r5;
	@%p1 bra 	$L__BB7_2;
	cvta.to.global.u64 	%rd6, %rd1;
	cvta.to.global.u64 	%rd7, %rd2;
	cvta.to.global.u64 	%rd8, %rd4;
	cvta.to.global.u64 	%rd9, %rd3;
	cvta.to.global.u64 	%rd10, %rd5;
	mul.wide.s32 	%rd11, %r1, 8;
	add.s64 	%rd12, %rd6, %rd11;
	ld.global.f64 	%fd1, [%rd12];
	ld.global.f64 	%fd2, [U];
	mul.f64 	%fd3, %fd1, %fd2;
	add.s64 	%rd13, %rd7, %rd11;
	ld.global.f64 	%fd4, [%rd13];
	add.s64 	%rd14, %rd8, %rd11;
	ld.global.f64 	%fd5, [%rd14];
	mul.f64 	%fd6, %fd5, %fd5;
	div.rn.f64 	%fd7, %fd6, %fd1;
	mul.f64 	%fd8, %fd7, 0d3FD0000000000000;
	fma.rn.f64 	%fd9, %fd3, %fd4, %fd8;
	mul.f64 	%fd10, %fd5, 0d3FD0000000000000;
	add.s64 	%rd15, %rd9, %rd11;
	ld.global.f64 	%fd11, [%rd15];
	mul.f64 	%fd12, %fd10, %fd11;
	sub.f64 	%fd13, %fd9, %fd12;
	add.s64 	%rd16, %rd10, %rd11;
	st.global.f64 	[%rd16], %fd13;
$L__BB7_2:
	ret;

}
	// .globl	_Z16calculate_Veff_kPdS_S_
.visible .entry _Z16calculate_Veff_kPdS_S_(
	.param .u64 .ptr .align 1 _Z16calculate_Veff_kPdS_S__param_0,
	.param .u64 .ptr .align 1 _Z16calculate_Veff_kPdS_S__param_1,
	.param .u64 .ptr .align 1 _Z16calculate_Veff_kPdS_S__param_2
)
{
	.reg .pred 	%p<11>;
	.reg .b32 	%r<39>;
	.reg .b64 	%rd<25>;
	.reg .b64 	%fd<106>;

	ld.param.u64 	%rd4, [_Z16calculate_Veff_kPdS_S__param_0];
	ld.param.u64 	%rd5, [_Z16calculate_Veff_kPdS_S__param_1];
	ld.param.u64 	%rd3, [_Z16calculate_Veff_kPdS_S__param_2];
	cvta.to.global.u64 	%rd1, %rd5;
	cvta.to.global.u64 	%rd2, %rd4;
	mov.u32 	%r14, %ctaid.x;
	mov.u32 	%r15, %ntid.x;
	mov.u32 	%r16, %tid.x;
	mad.lo.s32 	%r1, %r14, %r15, %r16;
	ld.global.u32 	%r2, [N];
	setp.ge.s32 	%p1, %r1, %r2;
	@%p1 bra 	$L__BB8_14;
	setp.lt.s32 	%p2, %r2, 1;
	mov.f64 	%fd105, 0d0000000000000000;
	@%p2 bra 	$L__BB8_13;
	mul.lo.s32 	%r3, %r2, %r1;
	and.b32  	%r4, %r2, 7;
	setp.lt.u32 	%p3, %r2, 8;
	mov.f64 	%fd105, 0d0000000000000000;
	mov.b32 	%r37, 0;
	@%p3 bra 	$L__BB8_5;
	and.b32  	%r37, %r2, 2147483640;
	mov.b32 	%r35, 0;
	mov.f64 	%fd97, 0d0000000000000000;
	mov.f64 	%fd105, %fd97;
$L__BB8_4:
	.pragma "nounroll";
	add.s32 	%r19, %r3, %r35;
	mul.wide.s32 	%rd6, %r19, 8;
	add.s64 	%rd7, %rd2, %rd6;
	ld.global.f64 	%fd19, [%rd7];
	mul.f64 	%fd20, %fd19, %fd97;
	mul.wide.u32 	%rd8, %r35, 8;
	add.s64 	%rd9, %rd1, %rd8;
	ld.global.f64 	%fd21, [%rd9];
	fma.rn.f64 	%fd22, %fd20, %fd21, %fd105;
	add.s32 	%r20, %r35, 1;
	cvt.rn.f64.u32 	%fd23, %r20;
	ld.global.f64 	%fd24, [%rd7+8];
	mul.f64 	%fd25, %fd24, %fd23;
	ld.global.f64 	%fd26, [%rd9+8];
	fma.rn.f64 	%fd27, %fd25, %fd26, %fd22;
	add.s32 	%r21, %r35, 2;
	cvt.rn.f64.u32 	%fd28, %r21;
	ld.global.f64 	%fd29, [%rd7+16];
	mul.f64 	%fd30, %fd29, %fd28;
	ld.global.f64 	%fd31, [%rd9+16];
	fma.rn.f64 	%fd32, %fd30, %fd31, %fd27;
	add.s32 	%r22, %r35, 3;
	cvt.rn.f64.u32 	%fd33, %r22;
	ld.global.f64 	%fd34, [%rd7+24];
	mul.f64 	%fd35, %fd34, %fd33;
	ld.global.f64 	%fd36, [%rd9+24];
	fma.rn.f64 	%fd37, %fd35, %fd36, %fd32;
	add.s32 	%r23, %r35, 4;
	cvt.rn.f64.u32 	%fd38, %r23;
	ld.global.f64 	%fd39, [%rd7+32];
	mul.f64 	%fd40, %fd39, %fd38;
	ld.global.f64 	%fd41, [%rd9+32];
	fma.rn.f64 	%fd42, %fd40, %fd41, %fd37;
	add.s32 	%r24, %r35, 5;
	cvt.rn.f64.u32 	%fd43, %r24;
	ld.global.f64 	%fd44, [%rd7+40];
	mul.f64 	%fd45, %fd44, %fd43;
	ld.global.f64 	%fd46, [%rd9+40];
	fma.rn.f64 	%fd47, %fd45, %fd46, %fd42;
	add.s32 	%r25, %r35, 6;
	cvt.rn.f64.u32 	%fd48, %r25;
	ld.global.f64 	%fd49, [%rd7+48];
	mul.f64 	%fd50, %fd49, %fd48;
	ld.global.f64 	%fd51, [%rd9+48];
	fma.rn.f64 	%fd52, %fd50, %fd51, %fd47;
	add.s32 	%r26, %r35, 7;
	cvt.rn.f64.u32 	%fd53, %r26;
	ld.global.f64 	%fd54, [%rd7+56];
	mul.f64 	%fd55, %fd54, %fd53;
	ld.global.f64 	%fd56, [%rd9+56];
	fma.rn.f64 	%fd105, %fd55, %fd56, %fd52;
	add.f64 	%fd97, %fd97, 0d4020000000000000;
	add.s32 	%r35, %r35, 8;
	setp.ne.s32 	%p4, %r35, %r37;
	@%p4 bra 	$L__BB8_4;
$L__BB8_5:
	setp.eq.s32 	%p5, %r4, 0;
	@%p5 bra 	$L__BB8_13;
	and.b32  	%r9, %r2, 3;
	setp.lt.u32 	%p6, %r4, 4;
	@%p6 bra 	$L__BB8_8;
	cvt.rn.f64.u32 	%fd58, %r37;
	add.s32 	%r27, %r3, %r37;
	mul.wide.s32 	%rd10, %r27, 8;
	add.s64 	%rd11, %rd2, %rd10;
	ld.global.f64 	%fd59, [%rd11];
	mul.f64 	%fd60, %fd59, %fd58;
	mul.wide.u32 	%rd12, %r37, 8;
	add.s64 	%rd13, %rd1, %rd12;
	ld.global.f64 	%fd61, [%rd13];
	fma.rn.f64 	%fd62, %fd60, %fd61, %fd105;
	add.s32 	%r28, %r37, 1;
	cvt.rn.f64.u32 	%fd63, %r28;
	ld.global.f64 	%fd64, [%rd11+8];
	mul.f64 	%fd65, %fd64, %fd63;
	ld.global.f64 	%fd66, [%rd13+8];
	fma.rn.f64 	%fd67, %fd65, %fd66, %fd62;
	add.s32 	%r29, %r37, 2;
	cvt.rn.f64.u32 	%fd68, %r29;
	ld.global.f64 	%fd69, [%rd11+16];
	mul.f64 	%fd70, %fd69, %fd68;
	ld.global.f64 	%fd71, [%rd13+16];
	fma.rn.f64 	%fd72, %fd70, %fd71, %fd67;
	add.s32 	%r30, %r37, 3;
	cvt.rn.f64.u32 	%fd73, %r30;
	ld.global.f64 	%fd74, [%rd11+24];
	mul.f64 	%fd75, %fd74, %fd73;
	ld.global.f64 	%fd76, [%rd13+24];
	fma.rn.f64 	%fd105, %fd75, %fd76, %fd72;
	add.s32 	%r37, %r37, 4;
$L__BB8_8:
	setp.eq.s32 	%p7, %r9, 0;
	@%p7 bra 	$L__BB8_13;
	setp.eq.s32 	%p8, %r9, 1;
	@%p8 bra 	$L__BB8_11;
	cvt.rn.f64.u32 	%fd78, %r37;
	add.s32 	%r31, %r3, %r37;
	mul.wide.s32 	%rd14, %r31, 8;
	add.s64 	%rd15, %rd2, %rd14;
	ld.global.f64 	%fd79, [%rd15];
	mul.f64 	%fd80, %fd79, %fd78;
	mul.wide.u32 	%rd16, %r37, 8;
	add.s64 	%rd17, %rd1, %rd16;
	ld.global.f64 	%fd81, [%rd17];
	fma.rn.f64 	%fd82, %fd80, %fd81, %fd105;
	add.s32 	%r32, %r37, 1;
	cvt.rn.f64.u32 	%fd83, %r32;
	ld.global.f64 	%fd84, [%rd15+8];
	mul.f64 	%fd85, %fd84, %fd83;
	ld.global.f64 	%fd86, [%rd17+8];
	fma.rn.f64 	%fd105, %fd85, %fd86, %fd82;
	add.s32 	%r37, %r37, 2;
$L__BB8_11:
	and.b32  	%r33, %r2, 1;
	setp.eq.b32 	%p9, %r33, 1;
	not.pred 	%p10, %p9;
	@%p10 bra 	$L__BB8_13;
	cvt.rn.f64.u32 	%fd87, %r37;
	add.s32 	%r34, %r3, %r37;
	mul.wide.s32 	%rd18, %r34, 8;
	add.s64 	%rd19, %rd2, %rd18;
	ld.global.f64 	%fd88, [%rd19];
	mul.f64 	%fd89, %fd88, %fd87;
	mul.wide.u32 	%rd20, %r37, 8;
	add.s64 	%rd21, %rd1, %rd20;
	ld.global.f64 	%fd90, [%rd21];
	fma.rn.f64 	%fd105, %fd89, %fd90, %fd105;
$L__BB8_13:
	ld.global.f64 	%fd91, [dr];
	mul.f64 	%fd92, %fd105, %fd91;
	mul.f64 	%fd93, %fd91, %fd92;
	mul.f64 	%fd94, %fd93, 0d401921FB54442EEA;
	ld.global.f64 	%fd95, [rho];
	mul.f64 	%fd96, %fd95, %fd94;
	cvta.to.global.u64 	%rd22, %rd3;
	mul.wide.s32 	%rd23, %r1, 8;
	add.s64 	%rd24, %rd22, %rd23;
	st.global.f64 	[%rd24], %fd96;
$L__BB8_14:
	ret;

}
	// .globl	_Z13compute_NodalPdS_S_
.visible .entry _Z13compute_NodalPdS_S_(
	.param .u64 .ptr .align 1 _Z13compute_NodalPdS_S__param_0,
	.param .u64 .ptr .align 1 _Z13compute_NodalPdS_S__param_1,
	.param .u64 .ptr .align 1 _Z13compute_NodalPdS_S__param_2
)
{
	.reg .pred 	%p<11>;
	.reg .b32 	%r<39>;
	.reg .b64 	%rd<25>;
	.reg .b64 	%fd<166>;

	ld.param.u64 	%rd4, [_Z13compute_NodalPdS_S__param_0];
	ld.param.u64 	%rd5, [_Z13compute_NodalPdS_S__param_1];
	ld.param.u64 	%rd3, [_Z13compute_NodalPdS_S__param_2];
	cvta.to.global.u64 	%rd1, %rd5;
	cvta.to.global.u64 	%rd2, %rd4;
	mov.u32 	%r14, %ctaid.x;
	mov.u32 	%r15, %ntid.x;
	mov.u32 	%r16, %tid.x;
	mad.lo.s32 	%r1, %r14, %r15, %r16;
	ld.global.u32 	%r2, [N];
	setp.ge.s32 	%p1, %r1, %r2;
	@%p1 bra 	$L__BB9_14;
	setp.lt.s32 	%p2, %r2, 1;
	mov.f64 	%fd165, 0d0000000000000000;
	@%p2 bra 	$L__BB9_13;
	mul.lo.s32 	%r3, %r2, %r1;
	and.b32  	%r4, %r2, 7;
	setp.lt.u32 	%p3, %r2, 8;
	mov.f64 	%fd165, 0d0000000000000000;
	mov.b32 	%r37, 0;
	@%p3 bra 	$L__BB9_5;
	and.b32  	%r37, %r2, 2147483640;
	mov.b32 	%r35, 0;
	mov.f64 	%fd157, 0d0000000000000000;
	mov.f64 	%fd165, %fd157;
$L__BB9_4:
	.pragma "nounroll";
	add.s32 	%r19, %r3, %r35;
	mul.wide.s32 	%rd6, %r19, 8;
	add.s64 	%rd7, %rd2, %rd6;
	ld.global.f64 	%fd19, [%rd7];
	mul.f64 	%fd20, %fd19, %fd157;
	mul.wide.u32 	%rd8, %r35, 8;
	add.s64 	%rd9, %rd1, %rd8;
	ld.global.f64 	%fd21, [%rd9];
	add.f64 	%fd22, %fd21, 0dBFF0000000000000;
	mul.f64 	%fd23, %fd20, %fd22;
	mul.f64 	%fd24, %fd22, %fd23;
	div.rn.f64 	%fd25, %fd24, %fd21;
	add.f64 	%fd26, %fd165, %fd25;
	add.s32 	%r20, %r35, 1;
	cvt.rn.f64.u32 	%fd27, %r20;
	ld.global.f64 	%fd28, [%rd7+8];
	mul.f64 	%fd29, %fd28, %fd27;
	ld.global.f64 	%fd30, [%rd9+8];
	add.f64 	%fd31, %fd30, 0dBFF0000000000000;
	mul.f64 	%fd32, %fd29, %fd31;
	mul.f64 	%fd33, %fd31, %fd32;
	div.rn.f64 	%fd34, %fd33, %fd30;
	add.f64 	%fd35, %fd26, %fd34;
	add.s32 	%r21, %r35, 2;
	cvt.rn.f64.u32 	%fd36, %r21;
	ld.global.f64 	%fd37, [%rd7+16];
	mul.f64 	%fd38, %fd37, %fd36;
	ld.global.f64 	%fd39, [%rd9+16];
	add.f64 	%fd40, %fd39, 0dBFF0000000000000;
	mul.f64 	%fd41, %fd38, %fd40;
	mul.f64 	%fd42, %fd40, %fd41;
	div.rn.f64 	%fd43, %fd42, %fd39;
	add.f64 	%fd44, %fd35, %fd43;
	add.s32 	%r22, %r35, 3;
	cvt.rn.f64.u32 	%fd45, %r22;
	ld.global.f64 	%fd46, [%rd7+24];
	mul.f64 	%fd47, %fd46, %fd45;
	ld.global.f64 	%fd48, [%rd9+24];
	add.f64 	%fd49, %fd48, 0dBFF0000000000000;
	mul.f64 	%fd50, %fd47, %fd49;
	mul.f64 	%fd51, %fd49, %fd50;
	div.rn.f64 	%fd52, %fd51, %fd48;
	add.f64 	%fd53, %fd44, %fd52;
	add.s32 	%r23, %r35, 4;
	cvt.rn.f64.u32 	%fd54, %r23;
	ld.global.f64 	%fd55, [%rd7+32];
	mul.f64 	%fd56, %fd55, %fd54;
	ld.global.f64 	%fd57, [%rd9+32];
	add.f64 	%fd58, %fd57, 0dBFF0000000000000;
	mul.f64 	%fd59, %fd56, %fd58;
	mul.f64 	%fd60, %fd58, %fd59;
	div.rn.f64 	%fd61, %fd60, %fd57;
	add.f64 	%fd62, %fd53, %fd61;
	add.s32 	%r24, %r35, 5;
	cvt.rn.f64.u32 	%fd63, %r24;
	ld.global.f64 	%fd64, [%rd7+40];
	mul.f64 	%fd65, %fd64, %fd63;
	ld.global.f64 	%fd66, [%rd9+40];
	add.f64 	%fd67, %fd66, 0dBFF0000000000000;
	mul.f64 	%fd68, %fd65, %fd67;
	mul.f64 	%fd69, %fd67, %fd68;
	div.rn.f64 	%fd70, %fd69, %fd66;
	add.f64 	%fd71, %fd62, %fd70;
	add.s32 	%r25, %r35, 6;
	cvt.rn.f64.u32 	%fd72, %r25;
	ld.global.f64 	%fd73, [%rd7+48];
	mul.f64 	%fd74, %fd73, %fd72;
	ld.global.f64 	%fd75, [%rd9+48];
	add.f64 	%fd76, %fd75, 0dBFF0000000000000;
	mul.f64 	%fd77, %fd74, %fd76;
	mul.f64 	%fd78, %fd76, %fd77;
	div.rn.f64 	%fd79, %fd78, %fd75;
	add.f64 	%fd80, %fd71, %fd79;
	add.s32 	%r26, %r35, 7;
	cvt.rn.f64.u32 	%fd81, %r26;
	ld.global.f64 	%fd82, [%rd7+56];
	mul.f64 	%fd83, %fd82, %fd81;
	ld.global.f64 	%fd84, [%rd9+56];
	add.f64 	%fd85, %fd84, 0dBFF0000000000000;
	mul.f64 	%fd86, %fd83, %fd85;
	mul.f64 	%fd87, %fd85, %fd86;
	div.rn.f64 	%fd88, %fd87, %fd84;
	add.f64 	%fd165, %fd80, %fd88;
	add.f64 	%fd157, %fd157, 0d4020000000000000;
	add.s32 	%r35, %r35, 8;
	setp.ne.s32 	%p4, %r35, %r37;
	@%p4 bra 	$L__BB9_4;
$L__BB9_5:
	setp.eq.s32 	%p5, %r4, 0;
	@%p5 bra 	$L__BB9_13;
	and.b32  	%r9, %r2, 3;
	setp.lt.u32 	%p6, %r4, 4;
	@%p6 bra 	$L__BB9_8;
	cvt.rn.f64.u32 	%fd90, %r37;
	add.s32 	%r27, %r3, %r37;
	mul.wide.s32 	%rd10, %r27, 8;
	add.s64 	%rd11, %rd2, %rd10;
	ld.global.f64 	%fd91, [%rd11];
	mul.f64 	%fd92, %fd91, %fd90;
	mul.wide.u32 	%rd12, %r37, 8;
	add.s64 	%rd13, %rd1, %rd12;
	ld.global.f64 	%fd93, [%rd13];
	add.f64 	%fd94, %fd93, 0dBFF0000000000000;
	mul.f64 	%fd95, %fd92, %fd94;
	mul.f64 	%fd96, %fd94, %fd95;
	div.rn.f64 	%fd97, %fd96, %fd93;
	add.f64 	%fd98, %fd165, %fd97;
	add.s32 	%r28, %r37, 1;
	cvt.rn.f64.u32 	%fd99, %r28;
	ld.global.f64 	%fd100, [%rd11+8];
	mul.f64 	%fd101, %fd100, %fd99;
	ld.global.f64 	%fd102, [%rd13+8];
	add.f64 	%fd103, %fd102, 0dBFF0000000000000;
	mul.f64 	%fd104, %fd101, %fd103;
	mul.f64 	%fd105, %fd103, %fd104;
	div.rn.f64 	%fd106, %fd105, %fd102;
	add.f64 	%fd107, %fd98, %fd106;
	add.s32 	%r29, %r37, 2;
	cvt.rn.f64.u32 	%fd108, %r29;
	ld.global.f64 	%fd109, [%rd11+16];
	mul.f64 	%fd110, %fd109, %fd108;
	ld.global.f64 	%fd111, [%rd13+16];
	add.f64 	%fd112, %fd111, 0dBFF0000000000000;
	mul.f64 	%fd113, %fd110, %fd112;
	mul.f64 	%fd114, %fd112, %fd113;
	div.rn.f64 	%fd115, %fd114, %fd111;
	add.f64 	%fd116, %fd107, %fd115;
	add.s32 	%r30, %r37, 3;
	cvt.rn.f64.u32 	%fd117, %r30;
	ld.global.f64 	%fd118, [%rd11+24];
	mul.f64 	%fd119, %fd118, %fd117;
	ld.global.f64 	%fd120, [%rd13+24];
	add.f64 	%fd121, %fd120, 0dBFF0000000000000;
	mul.f64 	%fd122, %fd119, %fd121;
	mul.f64 	%fd123, %fd121, %fd122;
	div.rn.f64 	%fd124, %fd123, %fd120;
	add.f64 	%fd165, %fd116, %fd124;
	add.s32 	%r37, %r37, 4;
$L__BB9_8:
	setp.eq.s32 	%p7, %r9, 0;
	@%p7 bra 	$L__BB9_13;
	setp.eq.s32 	%p8, %r9, 1;
	@%p8 bra 	$L__BB9_11;
	cvt.rn.f64.u32 	%fd126, %r37;
	add.s32 	%r31, %r3, %r37;
	mul.wide.s32 	%rd14, %r31, 8;
	add.s64 	%rd15, %rd2, %rd14;
	ld.global.f64 	%fd127, [%rd15];
	mul.f64 	%fd128, %fd127, %fd126;
	mul.wide.u32 	%rd16, %r37, 8;
	add.s64 	%rd17, %rd1, %rd16;
	ld.global.f64 	%fd129, [%rd17];
	add.f64 	%fd130, %fd129, 0dBFF0000000000000;
	mul.f64 	%fd131, %fd128, %fd130;
	mul.f64 	%fd132, %fd130, %fd131;
	div.rn.f64 	%fd133, %fd132, %fd129;
	add.f64 	%fd134, %fd165, %fd133;
	add.s32 	%r32, %r37, 1;
	cvt.rn.f64.u32 	%fd135, %r32;
	ld.global.f64 	%fd136, [%rd15+8];
	mul.f64 	%fd137, %fd136, %fd135;
	ld.global.f64 	%fd138, [%rd17+8];
	add.f64 	%fd139, %fd138, 0dBFF0000000000000;
	mul.f64 	%fd140, %fd137, %fd139;
	mul.f64 	%fd141, %fd139, %fd140;
	div.rn.f64 	%fd142, %fd141, %fd138;
	add.f64 	%fd165, %fd134, %fd142;
	add.s32 	%r37, %r37, 2;
$L__BB9_11:
	and.b32  	%r33, %r2, 1;
	setp.eq.b32 	%p9, %r33, 1;
	not.pred 	%p10, %p9;
	@%p10 bra 	$L__BB9_13;
	cvt.rn.f64.u32 	%fd143, %r37;
	add.s32 	%r34, %r3, %r37;
	mul.wide.s32 	%rd18, %r34, 8;
	add.s64 	%rd19, %rd2, %rd18;
	ld.global.f64 	%fd144, [%rd19];
	mul.f64 	%fd145, %fd144, %fd143;
	mul.wide.u32 	%rd20, %r37, 8;
	add.s64 	%rd21, %rd1, %rd20;
	ld.global.f64 	%fd146, [%rd21];
	add.f64 	%fd147, %fd146, 0dBFF0000000000000;
	mul.f64 	%fd148, %fd145, %fd147;
	mul.f64 	%fd149, %fd147, %fd148;
	div.rn.f64 	%fd150, %fd149, %fd146;
	add.f64 	%fd165, %fd165, %fd150;
$L__BB9_13:
	ld.global.f64 	%fd151, [dk];
	mul.f64 	%fd152, %fd165, %fd151;
	mul.f64 	%fd153, %fd151, %fd152;
	ld.global.f64 	%fd154, [rho];
	mul.f64 	%fd155, %fd154, 0d401921FB54442EEA;
	div.rn.f64 	%fd156, %fd153, %fd155;
	cvta.to.global.u64 	%rd22, %rd3;
	mul.wide.s32 	%rd23, %r1, 8;
	add.s64 	%rd24, %rd22, %rd23;
	st.global.f64 	[%rd24], %fd156;
$L__BB9_14:
	ret;

}
	// .globl	_Z14calculate_OBDMPdS_S_S_
.visible .entry _Z14calculate_OBDMPdS_S_S_(
	.param .u64 .ptr .align 1 _Z14calculate_OBDMPdS_S_S__param_0,
	.param .u64 .ptr .align 1 _Z14calculate_OBDMPdS_S_S__param_1,
	.param .u64 .ptr .align 1 _Z14calculate_OBDMPdS_S_S__param_2,
	.param .u64 .ptr .align 1 _Z14calculate_OBDMPdS_S_S__param_3
)
{
	.reg .pred 	%p<5>;
	.reg .b32 	%r<21>;
	.reg .b32 	%f<3>;
	.reg .b64 	%rd<11>;
	.reg .b64 	%fd<30>;

	ld.param.u64 	%rd1, [_Z14calculate_OBDMPdS_S_S__param_1];
	ld.param.u64 	%rd2, [_Z14calculate_OBDMPdS_S_S__param_2];
	ld.param.u64 	%rd3, [_Z14calculate_OBDMPdS_S_S__param_3];
	mov.u32 	%r5, %ctaid.x;
	mov.u32 	%r6, %ntid.x;
	mov.u32 	%r7, %tid.x;
	mad.lo.s32 	%r1, %r5, %r6, %r7;
	ld.global.u32 	%r8, [N];
	setp.ge.s32 	%p1, %r1, %r8;
	@%p1 bra 	$L__BB10_5;
	cvta.to.global.u64 	%rd4, %rd2;
	cvta.to.global.u64 	%rd5, %rd1;
	ld.global.f64 	%fd1, [%rd4];
	mul.wide.s32 	%rd6, %r1, 8;
	add.s64 	%rd7, %rd5, %rd6;
	ld.global.f64 	%fd2, [%rd7];
	fma.rn.f64 	%fd7, %fd2, 0d3FF71547652B82FE, 0d4338000000000000;
	{
	.reg .b32 %temp; 
	mov.b64 	{%r2, %temp}, %fd7;
	}
	mov.f64 	%fd8, 0dC338000000000000;
	add.rn.f64 	%fd9, %fd7, %fd8;
	fma.rn.f64 	%fd10, %fd9, 0dBFE62E42FEFA39EF, %fd2;
	fma.rn.f64 	%fd11, %fd9, 0dBC7ABC9E3B39803F, %fd10;
	fma.rn.f64 	%fd12, %fd11, 0d3E5ADE1569CE2BDF, 0d3E928AF3FCA213EA;
	fma.rn.f64 	%fd13, %fd12, %fd11, 0d3EC71DEE62401315;
	fma.rn.f64 	%fd14, %fd13, %fd11, 0d3EFA01997C89EB71;
	fma.rn.f64 	%fd15, %fd14, %fd11, 0d3F2A01A014761F65;
	fma.rn.f64 	%fd16, %fd15, %fd11, 0d3F56C16C1852B7AF;
	fma.rn.f64 	%fd17, %fd16, %fd11, 0d3F81111111122322;
	fma.rn.f64 	%fd18, %fd17, %fd11, 0d3FA55555555502A1;
	fma.rn.f64 	%fd19, %fd18, %fd11, 0d3FC5555555555511;
	fma.rn.f64 	%fd20, %fd19, %fd11, 0d3FE000000000000B;
	fma.rn.f64 	%fd21, %fd20, %fd11, 0d3FF0000000000000;
	fma.rn.f64 	%fd22, %fd21, %fd11, 0d3FF0000000000000;
	{
	.reg .b32 %temp; 
	mov.b64 	{%r3, %temp}, %fd22;
	}
	{
	.reg .b32 %temp; 
	mov.b64 	{%temp, %r4}, %fd22;
	}
	shl.b32 	%r9, %r2, 20;
	add.s32 	%r10, %r9, %r4;
	mov.b64 	%fd29, {%r3, %r10};
	{
	.reg .b32 %temp; 
	mov.b64 	{%temp, %r11}, %fd2;
	}
	mov.b32 	%f2, %r11;
	abs.f32 	%f1, %f2;
	setp.lt.f32 	%p2, %f1, 0f4086232B;
	@%p2 bra 	$L__BB10_4;
	setp.lt.f64 	%p3, %fd2, 0d0000000000000000;
	add.f64 	%fd23, %fd2, 0d7FF0000000000000;
	selp.f64 	%fd29, 0d0000000000000000, %fd23, %p3;
	setp.geu.f32 	%p4, %f1, 0f40874800;
	@%p4 bra 	$L__BB10_4;
	shr.u32 	%r12, %r2, 31;
	add.s32 	%r13, %r2, %r12;
	shr.s32 	%r14, %r13, 1;
	shl.b32 	%r15, %r14, 20;
	add.s32 	%r16, %r4, %r15;
	mov.b64 	%fd24, {%r3, %r16};
	sub.s32 	%r17, %r2, %r14;
	shl.b32 	%r18, %r17, 20;
	add.s32 	%r19, %r18, 1072693248;
	mov.b32 	%r20, 0;
	mov.b64 	%fd25, {%r20, %r19};
	mul.f64 	%fd29, %fd25, %fd24;
$L__BB10_4:
	mul.f64 	%fd26, %fd1, %fd29;
	ld.global.f64 	%fd27, [rho];
	div.rn.f64 	%fd28, %fd26, %fd27;
	cvta.to.global.u64 	%rd8, %rd3;
	add.s64 	%rd10, %rd8, %rd6;
	st.global.f64 	[%rd10], %fd28;
$L__BB10_5:
	ret;

}
	// .globl	_Z12calculate_n0PdS_S_
.visible .entry _Z12calculate_n0PdS_S_(
	.param .u64 .ptr .align 1 _Z12calculate_n0PdS_S__param_0,
	.param .u64 .ptr .align 1 _Z12calculate_n0PdS_S__param_1,
	.param .u64 .ptr .align 1 _Z12calculate_n0PdS_S__param_2
)
{
	.reg .pred 	%p<5>;
	.reg .b32 	%r<21>;
	.reg .b32 	%f<3>;
	.reg .b64 	%rd<10>;
	.reg .b64 	%fd<44>;

	ld.param.u64 	%rd1, [_Z12calculate_n0PdS_S__param_0];
	ld.param.u64 	%rd2, [_Z12calculate_n0PdS_S__param_1];
	ld.param.u64 	%rd3, [_Z12calculate_n0PdS_S__param_2];
	mov.u32 	%r5, %ctaid.x;
	mov.u32 	%r6, %ntid.x;
	mov.u32 	%r7, %tid.x;
	mad.lo.s32 	%r1, %r5, %r6, %r7;
	ld.global.u32 	%r8, [N];
	setp.ge.s32 	%p1, %r1, %r8;
	mov.f64 	%fd42, 0d0000000000000000;
	@%p1 bra 	$L__BB11_2;
	cvta.to.global.u64 	%rd4, %rd1;
	cvta.to.global.u64 	%rd5, %rd2;
	cvt.rn.f64.s32 	%fd9, %r1;
	mul.wide.s32 	%rd6, %r1, 8;
	add.s64 	%rd7, %rd4, %rd6;
	ld.global.f64 	%fd10, [%rd7];
	add.f64 	%fd11, %fd10, 0d3FF0000000000000;
	add.s64 	%rd8, %rd5, %rd6;
	ld.global.f64 	%fd12, [%rd8];
	add.f64 	%fd13, %fd11, %fd12;
	mul.f64 	%fd14, %fd9, 0dBFE0000000000000;
	mul.f64 	%fd15, %fd14, %fd11;
	mul.f64 	%fd16, %fd12, %fd15;
	fma.rn.f64 	%fd17, %fd13, %fd9, %fd16;
	add.f64 	%fd18, %fd17, 0d0000000000000000;
	mul.f64 	%fd42, %fd18, 0d401921FB54442EEA;
$L__BB11_2:
	ld.global.f64 	%fd19, [rho];
	mul.f64 	%fd20, %fd42, %fd19;
	ld.global.f64 	%fd21, [dr];
	mul.f64 	%fd22, %fd20, %fd21;
	mul.f64 	%fd3, %fd21, %fd22;
	fma.rn.f64 	%fd23, %fd3, 0d3FF71547652B82FE, 0d4338000000000000;
	{
	.reg .b32 %temp; 
	mov.b64 	{%r2, %temp}, %fd23;
	}
	mov.f64 	%fd24, 0dC338000000000000;
	add.rn.f64 	%fd25, %fd23, %fd24;
	fma.rn.f64 	%fd26, %fd25, 0dBFE62E42FEFA39EF, %fd3;
	fma.rn.f64 	%fd27, %fd25, 0dBC7ABC9E3B39803F, %fd26;
	fma.rn.f64 	%fd28, %fd27, 0d3E5ADE1569CE2BDF, 0d3E928AF3FCA213EA;
	fma.rn.f64 	%fd29, %fd28, %fd27, 0d3EC71DEE62401315;
	fma.rn.f64 	%fd30, %fd29, %fd27, 0d3EFA01997C89EB71;
	fma.rn.f64 	%fd31, %fd30, %fd27, 0d3F2A01A014761F65;
	fma.rn.f64 	%fd32, %fd31, %fd27, 0d3F56C16C1852B7AF;
	fma.rn.f64 	%fd33, %fd32, %fd27, 0d3F81111111122322;
	fma.rn.f64 	%fd34, %fd33, %fd27, 0d3FA55555555502A1;
	fma.rn.f64 	%fd35, %fd34, %fd27, 0d3FC5555555555511;
	fma.rn.f64 	%fd36, %fd35, %fd27, 0d3FE000000000000B;
	fma.rn.f64 	%fd37, %fd36, %fd27, 0d3FF0000000000000;
	fma.rn.f64 	%fd38, %fd37, %fd27, 0d3FF0000000000000;
	{
	.reg .b32 %temp; 
	mov.b64 	{%r3, %temp}, %fd38;
	}
	{
	.reg .b32 %temp; 
	mov.b64 	{%temp, %r4}, %fd38;
	}
	shl.b32 	%r9, %r2, 20;
	add.s32 	%r10, %r9, %r4;
	mov.b64 	%fd43, {%r3, %r10};
	{
	.reg .b32 %temp; 
	mov.b64 	{%temp, %r11}, %fd3;
	}
	mov.b32 	%f2, %r11;
	abs.f32 	%f1, %f2;
	setp.lt.f32 	%p2, %f1, 0f4086232B;
	@%p2 bra 	$L__BB11_5;
	setp.lt.f64 	%p3, %fd3, 0d0000000000000000;
	add.f64 	%fd39, %fd3, 0d7FF0000000000000;
	selp.f64 	%fd43, 0d0000000000000000, %fd39, %p3;
	setp.geu.f32 	%p4, %f1, 0f40874800;
	@%p4 bra 	$L__BB11_5;
	shr.u32 	%r12, %r2, 31;
	add.s32 	%r13, %r2, %r12;
	shr.s32 	%r14, %r13, 1;
	shl.b32 	%r15, %r14, 20;
	add.s32 	%r16, %r4, %r15;
	mov.b64 	%fd40, {%r3, %r16};
	sub.s32 	%r17, %r2, %r14;
	shl.b32 	%r18, %r17, 20;
	add.s32 	%r19, %r18, 1072693248;
	mov.b32 	%r20, 0;
	mov.b64 	%fd41, {%r20, %r19};
	mul.f64 	%fd43, %fd41, %fd40;
$L__BB11_5:
	cvta.to.global.u64 	%rd9, %rd3;
	st.global.f64 	[%rd9], %fd43;
	ret;

}


// ===== COMPILED SASS (sm_100) =====

	.target	sm_100

	.elftype	@"ET_EXEC"


//--------------------- .note.nv.tkinfo           --------------------------
	.section	.note.nv.tkinfo,"",@"SHT_NOTE"
	.sectionflags	@"SHF_NOTE_NV_TKINFO"
	.tkinfo
        /*0018*/ 	.word	0x00000002
        /*0030*/ 	.string	""
        /*0030*/ 	.string	"ptxas"
        /*0030*/ 	.string	"Cuda compilation tools, release 13.0, V13.0.88"
        /*0030*/ 	.string	"Build cuda_13.0.r13.0/compiler.36424714_0"
        /*0030*/ 	.string	"-arch sm_100 -m 64 "



//--------------------- .note.nv.cuinfo           --------------------------
	.section	.note.nv.cuinfo,"",@"SHT_NOTE"
	.sectionflags	@"SHF_NOTE_NV_CUINFO"
        /*0018*/ 	.short	0x0002
        /*001a*/ 	.short	0x0064
        /*001c*/ 	.short	0x0082
	.zero		2


//--------------------- .nv.info                  --------------------------
	.section	.nv.info,"",@"SHT_CUDA_INFO"
	.align	4


	//----- nvinfo : EIATTR_REGCOUNT
	.align		4
        /*0000*/ 	.byte	0x04, 0x2f
        /*0002*/ 	.short	(.L_9 - .L_8)
	.align		4
.L_8:
        /*0004*/ 	.word	index@(_Z13BesselJ0TablePd)
        /*0008*/ 	.word	0x0000001c


	//----- nvinfo : EIATTR_FRAME_SIZE
	.align		4
.L_9:
        /*000c*/ 	.byte	0x04, 0x11
        /*000e*/ 	.short	(.L_11 - .L_10)
	.align		4
.L_10:
        /*0010*/ 	.word	index@(_Z13BesselJ0TablePd)
        /*0014*/ 	.word	0x00000000


	//----- nvinfo : EIATTR_REGCOUNT
	.align		4
.L_11:
        /*0018*/ 	.byte	0x04, 0x2f
        /*001a*/ 	.short	(.L_13 - .L_12)
	.align		4
.L_12:
        /*001c*/ 	.word	index@(_Z19calculo_gradiente_gPdS_)
        /*0020*/ 	.word	0x0000001a


	//----- nvinfo : EIATTR_FRAME_SIZE
	.align		4
.L_13:
        /*0024*/ 	.byte	0x04, 0x11
        /*0026*/ 	.short	(.L_15 - .L_14)
	.align		4
.L_14:
        /*0028*/ 	.word	index@($__internal_7_$__cuda_sm20_div_rn_f64_full)
        /*002c*/ 	.word	0x00000000


	//----- nvinfo : EIATTR_FRAME_SIZE
	.align		4
.L_15:
        /*0030*/ 	.byte	0x04, 0x11
        /*0032*/ 	.short	(.L_17 - .L_16)
	.align		4
.L_16:
        /*0034*/ 	.word	index@(_Z19calculo_gradiente_gPdS_)
        /*0038*/ 	.word	0x00000000


	//----- nvinfo : EIATTR_REGCOUNT
	.align		4
.L_17:
        /*003c*/ 	.byte	0x04, 0x2f
        /*003e*/ 	.short	(.L_19 - .L_18)
	.align		4
.L_18:
        /*0040*/ 	.word	index@(_Z22calculo_gradiente_ln_gPdS_S_)
        /*0044*/ 	.word	0x00000019


	//----- nvinfo : EIATTR_FRAME_SIZE
	.align		4
.L_19:
        /*0048*/ 	.byte	0x04, 0x11
        /*004a*/ 	.short	(.L_21 - .L_20)
	.align		4
.L_20:
        /*004c*/ 	.word	index@($__internal_6_$__cuda_sm20_div_rn_f64_full)
        /*0050*/ 	.word	0x00000000


	//----- nvinfo : EIATTR_FRAME_SIZE
	.align		4
.L_21:
        /*0054*/ 	.byte	0x04, 0x11
        /*0056*/ 	.short	(.L_23 - .L_22)
	.align		4
.L_22:
        /*0058*/ 	.word	index@(_Z22calculo_gradiente_ln_gPdS_S_)
        /*005c*/ 	.word	0x00000000


	//----- nvinfo : EIATTR_REGCOUNT
	.align		4
.L_23:
        /*0060*/ 	.byte	0x04, 0x2f
        /*0062*/ 	.short	(.L_25 - .L_24)
	.align		4
.L_24:
        /*0064*/ 	.word	index@(_Z26calculate_laplaciano_NodalPdS_S_)
        /*0068*/ 	.word	0x00000026


	//----- nvinfo : EIATTR_FRAME_SIZE
	.align		4
.L_25:
        /*006c*/ 	.byte	0x04, 0x11
        /*006e*/ 	.short	(.L_27 - .L_26)
	.align		4
.L_26:
        /*0070*/ 	.word	index@($__internal_5_$__cuda_sm20_div_rn_f64_full)
        /*0074*/ 	.word	0x00000000


	//----- nvinfo : EIATTR_FRAME_SIZE
	.align		4
.L_27:
        /*0078*/ 	.byte	0x04, 0x11
        /*007a*/ 	.short	(.L_29 - .L_28)
	.align		4
.L_28:
        /*007c*/ 	.word	index@(_Z26calculate_laplaciano_NodalPdS_S_)
        /*0080*/ 	.word	0x00000000


	//----- nvinfo : EIATTR_REGCOUNT
	.align		4
.L_29:
        /*0084*/ 	.byte	0x04, 0x2f
        /*0086*/ 	.short	(.L_31 - .L_30)
	.align		4
.L_30:
        /*0088*/ 	.word	index@(_Z23calculo_gradiente_NodalPdS_S_)
        /*008c*/ 	.word	0x0000001a


	//----- nvinfo : EIATTR_FRAME_SIZE
	.align		4
.L_31:
        /*0090*/ 	.byte	0x04, 0x11
        /*0092*/ 	.short	(.L_33 - .L_32)
	.align		4
.L_32:
        /*0094*/ 	.word	index@($__internal_4_$__cuda_sm20_div_rn_f64_full)
        /*0098*/ 	.word	0x00000000


	//----- nvinfo : EIATTR_FRAME_SIZE
	.align		4
.L_33:
        /*009c*/ 	.byte	0x04, 0x11
        /*009e*/ 	.short	(.L_35 - .L_34)
	.align		4
.L_34:
        /*00a0*/ 	.word	index@(_Z23calculo_gradiente_NodalPdS_S_)
        /*00a4*/ 	.word	0x00000000


	//----- nvinfo : EIATTR_REGCOUNT
	.align		4
.L_35:
        /*00a8*/ 	.byte	0x04, 0x2f
        /*00aa*/ 	.short	(.L_37 - .L_36)
	.align		4
.L_36:
        /*00ac*/ 	.word	index@(_Z23calculo_laplaciano_ln_gPdS_)
        /*00b0*/ 	.word	0x00000028


	//----- nvinfo : EIATTR_FRAME_SIZE
	.align		4
.L_37:
        /*00b4*/ 	.byte	0x04, 0x11
        /*00b6*/ 	.short	(.L_39 - .L_38)
	.align		4
.L_38:
        /*00b8*/ 	.word	index@($__internal_3_$__cuda_sm20_div_rn_f64_full)
        /*00bc*/ 	.word	0x00000000


	//----- nvinfo : EIATTR_FRAME_SIZE
	.align		4
.L_39:
        /*00c0*/ 	.byte	0x04, 0x11
        /*00c2*/ 	.short	(.L_41 - .L_40)
	.align		4
.L_40:
        /*00c4*/ 	.word	index@(_Z23calculo_laplaciano_ln_gPdS_)
        /*00c8*/ 	.word	0x00000000


	//----- nvinfo : EIATTR_REGCOUNT
	.align		4
.L_41:
        /*00cc*/ 	.byte	0x04, 0x2f
        /*00ce*/ 	.short	(.L_43 - .L_42)
	.align		4
.L_42:
        /*00d0*/ 	.word	index@(_Z14calculo_Veff_rPdS_S_S_S_)
        /*00d4*/ 	.word	0x00000014


	//----- nvinfo : EIATTR_FRAME_SIZE
	.align		4
.L_43:
        /*00d8*/ 	.byte	0x04, 0x11
        /*00da*/ 	.short	(.L_45 - .L_44)
	.align		4
.L_44:
        /*00dc*/ 	.word	index@(_Z14calculo_Veff_rPdS_S_S_S_)
        /*00e0*/ 	.word	0x00000000


	//----- nvinfo : EIATTR_REGCOUNT
	.align		4
.L_45:
        /*00e4*/ 	.byte	0x04, 0x2f
        /*00e6*/ 	.short	(.L_47 - .L_46)
	.align		4
.L_46:
        /*00e8*/ 	.word	index@(_Z15calculo_Veff_r2PdS_S_S_S_S_)
        /*00ec*/ 	.word	0x0000001e


	//----- nvinfo : EIATTR_FRAME_SIZE
	.align		4
.L_47:
        /*00f0*/ 	.byte	0x04, 0x11
        /*00f2*/ 	.short	(.L_49 - .L_48)
	.align		4
.L_48:
        /*00f4*/ 	.word	index@($__internal_2_$__cuda_sm20_div_rn_f64_full)
        /*00f8*/ 	.word	0x00000000


	//----- nvinfo : EIATTR_FRAME_SIZE
	.align		4
.L_49:
        /*00fc*/ 	.byte	0x04, 0x11
        /*00fe*/ 	.short	(.L_51 - .L_50)
	.align		4
.L_50:
        /*0100*/ 	.word	index@(_Z15calculo_Veff_r2PdS_S_S_S_S_)
        /*0104*/ 	.word	0x00000000


	//----- nvinfo : EIATTR_REGCOUNT
	.align		4
.L_51:
        /*0108*/ 	.byte	0x04, 0x2f
        /*010a*/ 	.short	(.L_53 - .L_52)
	.align		4
.L_52:
        /*010c*/ 	.word	index@(_Z16calculate_Veff_kPdS_S_)
        /*0110*/ 	.word	0x00000020


	//----- nvinfo : EIATTR_FRAME_SIZE
	.align		4
.L_53:
        /*0114*/ 	.byte	0x04, 0x11
        /*0116*/ 	.short	(.L_55 - .L_54)
	.align		4
.L_54:
        /*0118*/ 	.word	index@(_Z16calculate_Veff_kPdS_S_)
        /*011c*/ 	.word	0x00000000


	//----- nvinfo : EIATTR_REGCOUNT
	.align		4
.L_55:
        /*0120*/ 	.byte	0x04, 0x2f
        /*0122*/ 	.short	(.L_57 - .L_56)
	.align		4
.L_56:
        /*0124*/ 	.word	index@(_Z13compute_NodalPdS_S_)
        /*0128*/ 	.word	0x00000026


	//----- nvinfo : EIATTR_FRAME_SIZE
	.align		4
.L_57:
        /*012c*/ 	.byte	0x04, 0x11
        /*012e*/ 	.short	(.L_59 - .L_58)
	.align		4
.L_58:
        /*0130*/ 	.word	index@($__internal_1_$__cuda_sm20_div_rn_f64_full)
        /*0134*/ 	.word	0x00000000


	//----- nvinfo : EIATTR_FRAME_SIZE
	.align		4
.L_59:
        /*0138*/ 	.byte	0x04, 0x11
        /*013a*/ 	.short	(.L_61 - .L_60)
	.align		4
.L_60:
        /*013c*/ 	.word	index@(_Z13compute_NodalPdS_S_)
        /*0140*/ 	.word	0x00000000


	//----- nvinfo : EIATTR_REGCOUNT
	.align		4
.L_61:
        /*0144*/ 	.byte	0x04, 0x2f
        /*0146*/ 	.short	(.L_63 - .L_62)
	.align		4
.L_62:
        /*0148*/ 	.word	index@(_Z14calculate_OBDMPdS_S_S_)
        /*014c*/ 	.word	0x00000019


	//----- nvinfo : EIATTR_FRAME_SIZE
	.align		4
.L_63:
        /*0150*/ 	.byte	0x04, 0x11
        /*0152*/ 	.short	(.L_65 - .L_64)
	.align		4
.L_64:
        /*0154*/ 	.word	index@($__internal_0_$__cuda_sm20_div_rn_f64_full)
        /*0158*/ 	.word	0x00000000


	//----- nvinfo : EIATTR_FRAME_SIZE
	.align		4
.L_65:
        /*015c*/ 	.byte	0x04, 0x11
        /*015e*/ 	.short	(.L_67 - .L_66)
	.align		4
.L_66:
        /*0160*/ 	.word	index@(_Z14calculate_OBDMPdS_S_S_)
        /*0164*/ 	.word	0x00000000


	//----- nvinfo : EIATTR_REGCOUNT
	.align		4
.L_67:
        /*0168*/ 	.byte	0x04, 0x2f
        /*016a*/ 	.short	(.L_69 - .L_68)
	.align		4
.L_68:
        /*016c*/ 	.word	index@(_Z12calculate_n0PdS_S_)
        /*0170*/ 	.word	0x00000014


	//----- nvinfo : EIATTR_FRAME_SIZE
	.align		4
.L_69:
        /*0174*/ 	.byte	0x04, 0x11
        /*0176*/ 	.short	(.L_71 - .L_70)
	.align		4
.L_70:
        /*0178*/ 	.word	index@(_Z12calculate_n0PdS_S_)
        /*017c*/ 	.word	0x00000000


	//----- nvinfo : EIATTR_MIN_STACK_SIZE
	.align		4
.L_71:
        /*0180*/ 	.byte	0x04, 0x12
        /*0182*/ 	.short	(.L_73 - .L_72)
	.align		4
.L_72:
        /*0184*/ 	.word	index@(_Z12calculate_n0PdS_S_)
        /*0188*/ 	.word	0x00000000


	//----- nvinfo : EIATTR_MIN_STACK_SIZE
	.align		4
.L_73:
        /*018c*/ 	.byte	0x04, 0x12
        /*018e*/ 	.short	(.L_75 - .L_74)
	.align		4
.L_74:
        /*0190*/ 	.word	index@(_Z14calculate_OBDMPdS_S_S_)
        /*0194*/ 	.word	0x00000000


	//----- nvinfo : EIATTR_MIN_STACK_SIZE
	.align		4
.L_75:
        /*0198*/ 	.byte	0x04, 0x12
        /*019a*/ 	.short	(.L_77 - .L_76)
	.align		4
.L_76:
        /*019c*/ 	.word	index@(_Z13compute_NodalPdS_S_)
        /*01a0*/ 	.word	0x00000000


	//----- nvinfo : EIATTR_MIN_STACK_SIZE
	.align		4
.L_77:
        /*01a4*/ 	.byte	0x04, 0x12
        /*01a6*/ 	.short	(.L_79 - .L_78)
	.align		4
.L_78:
        /*01a8*/ 	.word	index@(_Z16calculate_Veff_kPdS_S_)
        /*01ac*/ 	.word	0x00000000


	//----- nvinfo : EIATTR_MIN_STACK_SIZE
	.align		4
.L_79:
        /*01b0*/ 	.byte	0x04, 0x12
        /*01b2*/ 	.short	(.L_81 - .L_80)
	.align		4
.L_80:
        /*01b4*/ 	.word	index@(_Z15calculo_Veff_r2PdS_S_S_S_S_)
        /*01b8*/ 	.word	0x00000000


	//----- nvinfo : EIATTR_MIN_STACK_SIZE
	.align		4
.L_81:
        /*01bc*/ 	.byte	0x04, 0x12
        /*01be*/ 	.short	(.L_83 - .L_82)
	.align		4
.L_82:
        /*01c0*/ 	.word	index@(_Z14calculo_Veff_rPdS_S_S_S_)
        /*01c4*/ 	.word	0x00000000


	//----- nvinfo : EIATTR_MIN_STACK_SIZE
	.align		4
.L_83:
        /*01c8*/ 	.byte	0x04, 0x12
        /*01ca*/ 	.short	(.L_85 - .L_84)
	.align		4
.L_84:
        /*01cc*/ 	.word	index@(_Z23calculo_laplaciano_ln_gPdS_)
        /*01d0*/ 	.word	0x00000000


	//----- nvinfo : EIATTR_MIN_STACK_SIZE
	.align		4
.L_85:
        /*01d4*/ 	.byte	0x04, 0x12
        /*01d6*/ 	.short	(.L_87 - .L_86)
	.align		4
.L_86:
        /*01d8*/ 	.word	index@(_Z23calculo_gradiente_NodalPdS_S_)
        /*01dc*/ 	.word	0x00000000


	//----- nvinfo : EIATTR_MIN_STACK_SIZE
	.align		4
.L_87:
        /*01e0*/ 	.byte	0x04, 0x12
        /*01e2*/ 	.short	(.L_89 - .L_88)
	.align		4
.L_88:
        /*01e4*/ 	.word	index@(_Z26calculate_laplaciano_NodalPdS_S_)
        /*01e8*/ 	.word	0x00000000


	//----- nvinfo : EIATTR_MIN_STACK_SIZE
	.align		4
.L_89:
        /*01ec*/ 	.byte	0x04, 0x12
        /*01ee*/ 	.short	(.L_91 - .L_90)
	.align		4
.L_90:
        /*01f0*/ 	.word	index@(_Z22calculo_gradiente_ln_gPdS_S_)
        /*01f4*/ 	.word	0x00000000


	//----- nvinfo : EIATTR_MIN_STACK_SIZE
	.align		4
.L_91:
        /*01f8*/ 	.byte	0x04, 0x12
        /*01fa*/ 	.short	(.L_93 - .L_92)
	.align		4
.L_92:
        /*01fc*/ 	.word	index@(_Z19calculo_gradiente_gPdS_)
        /*0200*/ 	.word	0x00000000


	//----- nvinfo : EIATTR_MIN_STACK_SIZE
	.align		4
.L_93:
        /*0204*/ 	.byte	0x04, 0x12
        /*0206*/ 	.short	(.L_95 - .L_94)
	.align		4
.L_94:
        /*0208*/ 	.word	index@(_Z13BesselJ0TablePd)
        /*020c*/ 	.word	0x00000000
.L_95:


//--------------------- .nv.compat                --------------------------
	.section	.nv.compat,"",@"SHT_CUDA_COMPAT_INFO"
	.align	4
        /*0000*/ 	.byte	0x02, 0x09, 0x00, 0x00, 0x02, 0x02, 0x01, 0x00, 0x02, 0x05, 0x05, 0x00, 0x03, 0x07, 0x01, 0x01
        /*0010*/ 	.byte	0x02, 0x03, 0x00, 0x00, 0x02, 0x06, 0x01, 0x00, 0x04, 0x0b, 0x08, 0x00, 0x01, 0x00, 0x00, 0x00
        /*0020*/ 	.byte	0x00, 0x00, 0x00, 0x00


//--------------------- .nv.info._Z12calculate_n0PdS_S_ --------------------------
	.section	.nv.info._Z12calculate_n0PdS_S_,"",@"SHT_CUDA_INFO"
	.sectionflags	@""
	.align	4


	//----- nvinfo : EIATTR_CUDA_API_VERSION
	.align		4
        /*0000*/ 	.byte	0x04, 0x37
        /*0002*/ 	.short	(.L_97 - .L_96)
.L_96:
        /*0004*/ 	.word	0x00000082


	//----- nvinfo : EIATTR_KPARAM_INFO
	.align		4
.L_97:
        /*0008*/ 	.byte	0x04, 0x17
        /*000a*/ 	.short	(.L_99 - .L_98)
.L_98:
        /*000c*/ 	.word	0x00000000
        /*0010*/ 	.short	0x0002
        /*0012*/ 	.short	0x0010
        /*0014*/ 	.byte	0x00, 0xf5, 0x21, 0x00


	//----- nvinfo : EIATTR_KPARAM_INFO
	.align		4
.L_99:
        /*0018*/ 	.byte	0x04, 0x17
        /*001a*/ 	.short	(.L_101 - .L_100)
.L_100:
        /*001c*/ 	.word	0x00000000
        /*0020*/ 	.short	0x0001
        /*0022*/ 	.short	0x0008
        /*0024*/ 	.byte	0x00, 0xf5, 0x21, 0x00


	//----- nvinfo : EIATTR_KPARAM_INFO
	.align		4
.L_101:
        /*0028*/ 	.byte	0x04, 0x17
        /*002a*/ 	.short	(.L_103 - .L_102)
.L_102:
        /*002c*/ 	.word	0x00000000
        /*0030*/ 	.short	0x0000
        /*0032*/ 	.short	0x0000
        /*0034*/ 	.byte	0x00, 0xf5, 0x21, 0x00


	//----- nvinfo : EIATTR_SPARSE_MMA_MASK
	.align		4
.L_103:
        /*0038*/ 	.byte	0x03, 0x50
        /*003a*/ 	.short	0x0000


	//----- nvinfo : EIATTR_MAXREG_COUNT
	.align		4
        /*003c*/ 	.byte	0x03, 0x1b
        /*003e*/ 	.short	0x00ff


	//----- nvinfo : EIATTR_MERCURY_ISA_VERSION
	.align		4
        /*0040*/ 	.byte	0x03, 0x5f
        /*0042*/ 	.short	0x0101


	//----- nvinfo : EIATTR_VRC_CTA_INIT_COUNT
	.align		4
        /*0044*/ 	.byte	0x02, 0x4a
	.zero		1
	.zero		1


	//----- nvinfo : EIATTR_EXIT_INSTR_OFFSETS
	.align		4
        /*0048*/ 	.byte	0x04, 0x1c
        /*004a*/ 	.short	(.L_105 - .L_104)


	//   ....[0]....
.L_104:
        /*004c*/ 	.word	0x00000600


	//----- nvinfo : EIATTR_CRS_STACK_SIZE
	.align		4
.L_105:
        /*0050*/ 	.byte	0x04, 0x1e
        /*0052*/ 	.short	(.L_107 - .L_106)
.L_106:
        /*0054*/ 	.word	0x00000000


	//----- nvinfo : EIATTR_CBANK_PARAM_SIZE
	.align		4
.L_107:
        /*0058*/ 	.byte	0x03, 0x19
        /*005a*/ 	.short	0x0018


	//----- nvinfo : EIATTR_PARAM_CBANK
	.align		4
        /*005c*/ 	.byte	0x04, 0x0a
        /*005e*/ 	.short	(.L_109 - .L_108)
	.align		4
.L_108:
        /*0060*/ 	.word	index@(.nv.constant0._Z12calculate_n0PdS_S_)
        /*0064*/ 	.short	0x0380
        /*0066*/ 	.short	0x0018


	//----- nvinfo : EIATTR_SW_WAR
	.align		4
.L_109:
        /*0068*/ 	.byte	0x04, 0x36
        /*006a*/ 	.short	(.L_111 - .L_110)
.L_110:
        /*006c*/ 	.word	0x00000008
.L_111:


//--------------------- .nv.info._Z14calculate_OBDMPdS_S_S_ --------------------------
	.section	.nv.info._Z14calculate_OBDMPdS_S_S_,"",@"SHT_CUDA_INFO"
	.sectionflags	@""
	.align	4


	//----- nvinfo : EIATTR_CUDA_API_VERSION
	.align		4
        /*0000*/ 	.byte	0x04, 0x37
        /*0002*/ 	.short	(.L_113 - .L_112)
.L_112:
        /*0004*/ 	.word	0x00000082


	//----- nvinfo : EIATTR_KPARAM_INFO
	.align		4
.L_113:
        /*0008*/ 	.byte	0x04, 0x17
        /*000a*/ 	.short	(.L_115 - .L_114)
.L_114:
        /*000c*/ 	.word	0x00000000
        /*0010*/ 	.short	0x0003
        /*0012*/ 	.short	0x0018
        /*0014*/ 	.byte	0x00, 0xf5, 0x21, 0x00


	//----- nvinfo : EIATTR_KPARAM_INFO
	.align		4
.L_115:
        /*0018*/ 	.byte	0x04, 0x17
        /*001a*/ 	.short	(.L_117 - .L_116)
.L_116:
        /*001c*/ 	.word	0x00000000
        /*0020*/ 	.short	0x0002
        /*0022*/ 	.short	0x0010
        /*0024*/ 	.byte	0x00, 0xf5, 0x21, 0x00


	//----- nvinfo : EIATTR_KPARAM_INFO
	.align		4
.L_117:
        /*0028*/ 	.byte	0x04, 0x17
        /*002a*/ 	.short	(.L_119 - .L_118)
.L_118:
        /*002c*/ 	.word	0x00000000
        /*0030*/ 	.short	0x0001
        /*0032*/ 	.short	0x0008
        /*0034*/ 	.byte	0x00, 0xf5, 0x21, 0x00


	//----- nvinfo : EIATTR_KPARAM_INFO
	.align		4
.L_119:
        /*0038*/ 	.byte	0x04, 0x17
        /*003a*/ 	.short	(.L_121 - .L_120)
.L_120:
        /*003c*/ 	.word	0x00000000
        /*0040*/ 	.short	0x0000
        /*0042*/ 	.short	0x0000
        /*0044*/ 	.byte	0x00, 0xf5, 0x21, 0x00


	//----- nvinfo : EIATTR_SPARSE_MMA_MASK
	.align		4
.L_121:
        /*0048*/ 	.byte	0x03, 0x50
        /*004a*/ 	.short	0x0000


	//----- nvinfo : EIATTR_MAXREG_COUNT
	.align		4
        /*004c*/ 	.byte	0x03, 0x1b
        /*004e*/ 	.short	0x00ff


	//----- nvinfo : EIATTR_MERCURY_ISA_VERSION
	.align		4
        /*0050*/ 	.byte	0x03, 0x5f
        /*0052*/ 	.short	0x0101


	//----- nvinfo : EIATTR_VRC_CTA_INIT_COUNT
	.align		4
        /*0054*/ 	.byte	0x02, 0x4a
	.zero		1
	.zero		1


	//----- nvinfo : EIATTR_EXIT_INSTR_OFFSETS
	.align		4
        /*0058*/ 	.byte	0x04, 0x1c
        /*005a*/ 	.short	(.L_123 - .L_122)


	//   ....[0]....
.L_122:
        /*005c*/ 	.word	0x00000090


	//   ....[1]....
        /*0060*/ 	.word	0x00000620


	//----- nvinfo : EIATTR_CRS_STACK_SIZE
	.align		4
.L_123:
        /*0064*/ 	.byte	0x04, 0x1e
        /*0066*/ 	.short	(.L_125 - .L_124)
.L_124:
        /*0068*/ 	.word	0x00000000


	//----- nvinfo : EIATTR_CBANK_PARAM_SIZE
	.align		4
.L_125:
        /*006c*/ 	.byte	0x03, 0x19
        /*006e*/ 	.short	0x0020


	//----- nvinfo : EIATTR_PARAM_CBANK
	.align		4
        /*0070*/ 	.byte	0x04, 0x0a
        /*0072*/ 	.short	(.L_127 - .L_126)
	.align		4
.L_126:
        /*0074*/ 	.word	index@(.nv.constant0._Z14calculate_OBDMPdS_S_S_)
        /*0078*/ 	.short	0x0380
        /*007a*/ 	.short	0x0020


	//----- nvinfo : EIATTR_SW_WAR
	.align		4
.L_127:
        /*007c*/ 	.byte	0x04, 0x36
        /*007e*/ 	.short	(.L_129 - .L_128)
.L_128:
        /*0080*/ 	.word	0x00000008
.L_129:


//--------------------- .nv.info._Z13compute_NodalPdS_S_ --------------------------
	.section	.nv.info._Z13compute_NodalPdS_S_,"",@"SHT_CUDA_INFO"
	.sectionflags	@""
	.align	4


	//----- nvinfo : EIATTR_CUDA_API_VERSION
	.align		4
        /*0000*/ 	.byte	0x04, 0x37
        /*0002*/ 	.short	(.L_131 - .L_130)
.L_130:
        /*0004*/ 	.word	0x00000082


	//----- nvinfo : EIATTR_KPARAM_INFO
	.align		4
.L_131:
        /*0008*/ 	.byte	0x04, 0x17
        /*000a*/ 	.short	(.L_133 - .L_132)
.L_132:
        /*000c*/ 	.word	0x00000000
        /*0010*/ 	.short	0x0002
        /*0012*/ 	.short	0x0010
        /*0014*/ 	.byte	0x00, 0xf5, 0x21, 0x00


	//----- nvinfo : EIATTR_KPARAM_INFO
	.align		4
.L_133:
        /*0018*/ 	.byte	0x04, 0x17
        /*001a*/ 	.short	(.L_135 - .L_134)
.L_134:
        /*001c*/ 	.word	0x00000000
        /*0020*/ 	.short	0x0001
        /*0022*/ 	.short	0x0008
        /*0024*/ 	.byte	0x00, 0xf5, 0x21, 0x00


	//----- nvinfo : EIATTR_KPARAM_INFO
	.align		4
.L_135:
        /*0028*/ 	.byte	0x04, 0x17
        /*002a*/ 	.short	(.L_137 - .L_136)
.L_136:
        /*002c*/ 	.word	0x00000000
        /*0030*/ 	.short	0x0000
        /*0032*/ 	.short	0x0000
        /*0034*/ 	.byte	0x00, 0xf5, 0x21, 0x00


	//----- nvinfo : EIATTR_SPARSE_MMA_MASK
	.align		4
.L_137:
        /*0038*/ 	.byte	0x03, 0x50
        /*003a*/ 	.short	0x0000


	//----- nvinfo : EIATTR_MAXREG_COUNT
	.align		4
        /*003c*/ 	.byte	0x03, 0x1b
        /*003e*/ 	.short	0x00ff


	//----- nvinfo : EIATTR_MERCURY_ISA_VERSION
	.align		4
        /*0040*/ 	.byte	0x03, 0x5f
        /*0042*/ 	.short	0x0101


	//----- nvinfo : EIATTR_VRC_CTA_INIT_COUNT
	.align		4
        /*0044*/ 	.byte	0x02, 0x4a
	.zero		1
	.zero		1


	//----- nvinfo : EIATTR_EXIT_INSTR_OFFSETS
	.align		4
        /*0048*/ 	.byte	0x04, 0x1c
        /*004a*/ 	.short	(.L_139 - .L_138)


	//   ....[0]....
.L_138:
        /*004c*/ 	.word	0x000000a0


	//   ....[1]....
        /*0050*/ 	.word	0x000022c0


	//----- nvinfo : EIATTR_CRS_STACK_SIZE
	.align		4
.L_139:
        /*0054*/ 	.byte	0x04, 0x1e
        /*0056*/ 	.short	(.L_141 - .L_140)
.L_140:
        /*0058*/ 	.word	0x00000000


	//----- nvinfo : EIATTR_CBANK_PARAM_SIZE
	.align		4
.L_141:
        /*005c*/ 	.byte	0x03, 0x19
        /*005e*/ 	.short	0x0018


	//----- nvinfo : EIATTR_PARAM_CBANK
	.align		4
        /*0060*/ 	.byte	0x04, 0x0a
        /*0062*/ 	.short	(.L_143 - .L_142)
	.align		4
.L_142:
        /*0064*/ 	.word	index@(.nv.constant0._Z13compute_NodalPdS_S_)
        /*0068*/ 	.short	0x0380
        /*006a*/ 	.short	0x0018


	//----- nvinfo : EIATTR_SW_WAR
	.align		4
.L_143:
        /*006c*/ 	.byte	0x04, 0x36
        /*006e*/ 	.short	(.L_145 - .L_144)
.L_144:
        /*0070*/ 	.word	0x00000008
.L_145:


//--------------------- .nv.info._Z16calculate_Veff_kPdS_S_ --------------------------
	.section	.nv.info._Z16calculate_Veff_kPdS_S_,"",@"SHT_CUDA_INFO"
	.sectionflags	@""
	.align	4


	//----- nvinfo : EIATTR_CUDA_API_VERSION
	.align		4
        /*0000*/ 	.byte	0x04, 0x37
        /*0002*/ 	.short	(.L_147 - .L_146)
.L_146:
        /*0004*/ 	.word	0x00000082


	//----- nvinfo : EIATTR_KPARAM_INFO
	.align		4
.L_147:
        /*0008*/ 	.byte	0x04, 0x17
        /*000a*/ 	.short	(.L_149 - .L_148)
.L_148:
        /*000c*/ 	.word	0x00000000
        /*0010*/ 	.short	0x0002
        /*0012*/ 	.short	0x0010
        /*0014*/ 	.byte	0x00, 0xf5, 0x21, 0x00


	//----- nvinfo : EIATTR_KPARAM_INFO
	.align		4
.L_149:
        /*0018*/ 	.byte	0x04, 0x17
        /*001a*/ 	.short	(.L_151 - .L_150)
.L_150:
        /*001c*/ 	.word	0x00000000
        /*0020*/ 	.short	0x0001
        /*0022*/ 	.short	0x0008
        /*0024*/ 	.byte	0x00, 0xf5, 0x21, 0x00


	//----- nvinfo : EIATTR_KPARAM_INFO
	.align		4
.L_151:
        /*0028*/ 	.byte	0x04, 0x17
        /*002a*/ 	.short	(.L_153 - .L_152)
.L_152:
        /*002c*/ 	.word	0x00000000
        /*0030*/ 	.short	0x0000
        /*0032*/ 	.short	0x0000
        /*0034*/ 	.byte	0x00, 0xf5, 0x21, 0x00


	//----- nvinfo : EIATTR_SPARSE_MMA_MASK
	.align		4
.L_153:
        /*0038*/ 	.byte	0x03, 0x50
        /*003a*/ 	.short	0x0000


	//----- nvinfo : EIATTR_MAXREG_COUNT
	.align		4
        /*003c*/ 	.byte	0x03, 0x1b
        /*003e*/ 	.short	0x00ff


	//----- nvinfo : EIATTR_MERCURY_ISA_VERSION
	.align		4
        /*0040*/ 	.byte	0x03, 0x5f
        /*0042*/ 	.short	0x0101


	//----- nvinfo : EIATTR_VRC_CTA_INIT_COUNT
	.align		4
        /*0044*/ 	.byte	0x02, 0x4a
	.zero		1
	.zero		1


	//----- nvinfo : EIATTR_EXIT_INSTR_OFFSETS
	.align		4
        /*0048*/ 	.byte	0x04, 0x1c
        /*004a*/ 	.short	(.L_155 - .L_154)


	//   ....[0]....
.L_154:
        /*004c*/ 	.word	0x00000090


	//   ....[1]....
        /*0050*/ 	.word	0x000009d0


	//----- nvinfo : EIATTR_CBANK_PARAM_SIZE
	.align		4
.L_155:
        /*0054*/ 	.byte	0x03, 0x19
        /*0056*/ 	.short	0x0018


	//----- nvinfo : EIATTR_PARAM_CBANK
	.align		4
        /*0058*/ 	.byte	0x04, 0x0a
        /*005a*/ 	.short	(.L_157 - .L_156)
	.align		4
.L_156:
        /*005c*/ 	.word	index@(.nv.constant0._Z16calculate_Veff_kPdS_S_)
        /*0060*/ 	.short	0x0380
        /*0062*/ 	.short	0x0018


	//----- nvinfo : EIATTR_SW_WAR
	.align		4
.L_157:
        /*0064*/ 	.byte	0x04, 0x36
        /*0066*/ 	.short	(.L_159 - .L_158)
.L_158:
        /*0068*/ 	.word	0x00000008
.L_159:


//--------------------- .nv.info._Z15calculo_Veff_r2PdS_S_S_S_S_ --------------------------
	.section	.nv.info._Z15calculo_Veff_r2PdS_S_S_S_S_,"",@"SHT_CUDA_INFO"
	.sectionflags	@""
	.align	4


	//----- nvinfo : EIATTR_CUDA_API_VERSION
	.align		4
        /*0000*/ 	.byte	0x04, 0x37
        /*0002*/ 	.short	(.L_161 - .L_160)
.L_160:
        /*0004*/ 	.word	0x00000082


	//----- nvinfo : EIATTR_KPARAM_INFO
	.align		4
.L_161:
        /*0008*/ 	.byte	0x04, 0x17
        /*000a*/ 	.short	(.L_163 - .L_162)
.L_162:
        /*000c*/ 	.word	0x00000000
        /*0010*/ 	.short	0x0005
        /*0012*/ 	.short	0x0028
        /*0014*/ 	.byte	0x00, 0xf5, 0x21, 0x00


	//----- nvinfo : EIATTR_KPARAM_INFO
	.align		4
.L_163:
        /*0018*/ 	.byte	0x04, 0x17
        /*001a*/ 	.short	(.L_165 - .L_164)
.L_164:
        /*001c*/ 	.word	0x00000000
        /*0020*/ 	.short	0x0004
        /*0022*/ 	.short	0x0020
        /*0024*/ 	.byte	0x00, 0xf5, 0x21, 0x00


	//----- nvinfo : EIATTR_KPARAM_INFO
	.align		4
.L_165:
        /*0028*/ 	.byte	0x04, 0x17
        /*002a*/ 	.short	(.L_167 - .L_166)
.L_166:
        /*002c*/ 	.word	0x00000000
        /*0030*/ 	.short	0x0003
        /*0032*/ 	.short	0x0018
        /*0034*/ 	.byte	0x00, 0xf5, 0x21, 0x00


	//----- nvinfo : EIATTR_KPARAM_INFO
	.align		4
.L_167:
        /*0038*/ 	.byte	0x04, 0x17
        /*003a*/ 	.short	(.L_169 - .L_168)
.L_168:
        /*003c*/ 	.word	0x00000000
        /*0040*/ 	.short	0x0002
        /*0042*/ 	.short	0x0010
        /*0044*/ 	.byte	0x00, 0xf5, 0x21, 0x00


	//----- nvinfo : EIATTR_KPARAM_INFO
	.align		4
.L_169:
        /*0048*/ 	.byte	0x04, 0x17
        /*004a*/ 	.short	(.L_171 - .L_170)
.L_170:
        /*004c*/ 	.word	0x00000000
        /*0050*/ 	.short	0x0001
        /*0052*/ 	.short	0x0008
        /*0054*/ 	.byte	0x00, 0xf5, 0x21, 0x00


	//----- nvinfo : EIATTR_KPARAM_INFO
	.align		4
.L_171:
        /*0058*/ 	.byte	0x04, 0x17
        /*005a*/ 	.short	(.L_173 - .L_172)
.L_172:
        /*005c*/ 	.word	0x00000000
        /*0060*/ 	.short	0x0000
        /*0062*/ 	.short	0x0000
        /*0064*/ 	.byte	0x00, 0xf5, 0x21, 0x00


	//----- nvinfo : EIATTR_SPARSE_MMA_MASK
	.align		4
.L_173:
        /*0068*/ 	.byte	0x03, 0x50
        /*006a*/ 	.short	0x0000


	//----- nvinfo : EIATTR_MAXREG_COUNT
	.align		4
        /*006c*/ 	.byte	0x03, 0x1b
        /*006e*/ 	.short	0x00ff


	//----- nvinfo : EIATTR_MERCURY_ISA_VERSION
	.align		4
        /*0070*/ 	.byte	0x03, 0x5f
        /*0072*/ 	.short	0x0101


	//----- nvinfo : EIATTR_VRC_CTA_INIT_COUNT
	.align		4
        /*0074*/ 	.byte	0x02, 0x4a
	.zero		1
	.zero		1


	//----- nvinfo : EIATTR_EXIT_INSTR_OFFSETS
	.align		4
        /*0078*/ 	.byte	0x04, 0x1c
        /*007a*/ 	.short	(.L_175 - .L_174)


	//   ....[0]....
.L_174:
        /*007c*/ 	.word	0x00000090


	//   ....[1]....
        /*0080*/ 	.word	0x00000330


	//----- nvinfo : EIATTR_CRS_STACK_SIZE
	.align		4
.L_175:
        /*0084*/ 	.byte	0x04, 0x1e
        /*0086*/ 	.short	(.L_177 - .L_176)
.L_176:
        /*0088*/ 	.word	0x00000000


	//----- nvinfo : EIATTR_CBANK_PARAM_SIZE
	.align		4
.L_177:
        /*008c*/ 	.byte	0x03, 0x19
        /*008e*/ 	.short	0x0030


	//----- nvinfo : EIATTR_PARAM_CBANK
	.align		4
        /*0090*/ 	.byte	0x04, 0x0a
        /*0092*/ 	.short	(.L_179 - .L_178)
	.align		4
.L_178:
        /*0094*/ 	.word	index@(.nv.constant0._Z15calculo_Veff_r2PdS_S_S_S_S_)
        /*0098*/ 	.short	0x0380
        /*009a*/ 	.short	0x0030


	//----- nvinfo : EIATTR_SW_WAR
	.align		4
.L_179:
        /*009c*/ 	.byte	0x04, 0x36
        /*009e*/ 	.short	(.L_181 - .L_180)
.L_180:
        /*00a0*/ 	.word	0x00000008
.L_181:


//--------------------- .nv.info._Z14calculo_Veff_rPdS_S_S_S_ --------------------------
	.section	.nv.info._Z14calculo_Veff_rPdS_S_S_S_,"",@"SHT_CUDA_INFO"
	.sectionflags	@""
	.align	4


	//----- nvinfo : EIATTR_CUDA_API_VERSION
	.align		4
        /*0000*/ 	.byte	0x04, 0x37
        /*0002*/ 	.short	(.L_183 - .L_182)
.L_182:
        /*0004*/ 	.word	0x00000082


	//----- nvinfo : EIATTR_KPARAM_INFO
	.align		4
.L_183:
        /*0008*/ 	.byte	0x04, 0x17
        /*000a*/ 	.short	(.L_185 - .L_184)
.L_184:
        /*000c*/ 	.word	0x00000000
        /*0010*/ 	.short	0x0004
        /*0012*/ 	.short	0x0020
        /*0014*/ 	.byte	0x00, 0xf5, 0x21, 0x00


	//----- nvinfo : EIATTR_KPARAM_INFO
	.align		4
.L_185:
        /*0018*/ 	.byte	0x04, 0x17
        /*001a*/ 	.short	(.L_187 - .L_186)
.L_186:
        /*001c*/ 	.word	0x00000000
        /*0020*/ 	.short	0x0003
        /*0022*/ 	.short	0x0018
        /*0024*/ 	.byte	0x00, 0xf5, 0x21, 0x00


	//----- nvinfo : EIATTR_KPARAM_INFO
	.align		4
.L_187:
        /*0028*/ 	.byte	0x04, 0x17
        /*002a*/ 	.short	(.L_189 - .L_188)
.L_188:
        /*002c*/ 	.word	0x00000000
        /*0030*/ 	.short	0x0002
        /*0032*/ 	.short	0x0010
        /*0034*/ 	.byte	0x00, 0xf5, 0x21, 0x00


	//----- nvinfo : EIATTR_KPARAM_INFO
	.align		4
.L_189:
        /*0038*/ 	.byte	0x04, 0x17
        /*003a*/ 	.short	(.L_191 - .L_190)
.L_190:
        /*003c*/ 	.word	0x00000000
        /*0040*/ 	.short	0x0001
        /*0042*/ 	.short	0x0008
        /*0044*/ 	.byte	0x00, 0xf5, 0x21, 0x00


	//----- nvinfo : EIATTR_KPARAM_INFO
	.align		4
.L_191:
        /*0048*/ 	.byte	0x04, 0x17
        /*004a*/ 	.short	(.L_193 - .L_192)
.L_192:
        /*004c*/ 	.word	0x00000000
        /*0050*/ 	.short	0x0000
        /*0052*/ 	.short	0x0000
        /*0054*/ 	.byte	0x00, 0xf5, 0x21, 0x00


	//----- nvinfo : EIATTR_SPARSE_MMA_MASK
	.align		4
.L_193:
        /*0058*/ 	.byte	0x03, 0x50
        /*005a*/ 	.short	0x0000


	//----- nvinfo : EIATTR_MAXREG_COUNT
	.align		4
        /*005c*/ 	.byte	0x03, 0x1b
        /*005e*/ 	.short	0x00ff


	//----- nvinfo : EIATTR_MERCURY_ISA_VERSION
	.align		4
        /*0060*/ 	.byte	0x03, 0x5f
        /*0062*/ 	.short	0x0101


	//----- nvinfo : EIATTR_VRC_CTA_INIT_COUNT
	.align		4
        /*0064*/ 	.byte	0x02, 0x4a
	.zero		1
	.zero		1


	//----- nvinfo : EIATTR_EXIT_INSTR_OFFSETS
	.align		4
        /*0068*/ 	.byte	0x04, 0x1c
        /*006a*/ 	.short	(.L_195 - .L_194)


	//   ....[0]....
.L_194:
        /*006c*/ 	.word	0x00000090


	//   ....[1]....
        /*0070*/ 	.word	0x00000200


	//----- nvinfo : EIATTR_CBANK_PARAM_SIZE
	.align		4
.L_195:
        /*0074*/ 	.byte	0x03, 0x19
        /*0076*/ 	.short	0x0028


	//----- nvinfo : EIATTR_PARAM_CBANK
	.align		4
        /*0078*/ 	.byte	0x04, 0x0a
        /*007a*/ 	.short	(.L_197 - .L_196)
	.align		4
.L_196:
        /*007c*/ 	.word	index@(.nv.constant0._Z14calculo_Veff_rPdS_S_S_S_)
        /*0080*/ 	.short	0x0380
        /*0082*/ 	.short	0x0028


	//----- nvinfo : EIATTR_SW_WAR
	.align		4
.L_197:
        /*0084*/ 	.byte	0x04, 0x36
        /*0086*/ 	.short	(.L_199 - .L_198)
.L_198:
        /*0088*/ 	.word	0x00000008
.L_199:


//--------------------- .nv.info._Z23calculo_laplaciano_ln_gPdS_ --------------------------
	.section	.nv.info._Z23calculo_laplaciano_ln_gPdS_,"",@"SHT_CUDA_INFO"
	.sectionflags	@""
	.align	4


	//----- nvinfo : EIATTR_CUDA_API_VERSION
	.align		4
        /*0000*/ 	.byte	0x04, 0x37
        /*0002*/ 	.short	(.L_201 - .L_200)
.L_200:
        /*0004*/ 	.word	0x00000082


	//----- nvinfo : EIATTR_KPARAM_INFO
	.align		4
.L_201:
        /*0008*/ 	.byte	0x04, 0x17
        /*000a*/ 	.short	(.L_203 - .L_202)
.L_202:
        /*000c*/ 	.word	0x00000000
        /*0010*/ 	.short	0x0001
        /*0012*/ 	.short	0x0008
        /*0014*/ 	.byte	0x00, 0xf5, 0x21, 0x00


	//----- nvinfo : EIATTR_KPARAM_INFO
	.align		4
.L_203:
        /*0018*/ 	.byte	0x04, 0x17
        /*001a*/ 	.short	(.L_205 - .L_204)
.L_204:
        /*001c*/ 	.word	0x00000000
        /*0020*/ 	.short	0x0000
        /*0022*/ 	.short	0x0000
        /*0024*/ 	.byte	0x00, 0xf5, 0x21, 0x00


	//----- nvinfo : EIATTR_SPARSE_MMA_MASK
	.align		4
.L_205:
        /*0028*/ 	.byte	0x03, 0x50
        /*002a*/ 	.short	0x0000


	//----- nvinfo : EIATTR_MAXREG_COUNT
	.align		4
        /*002c*/ 	.byte	0x03, 0x1b
        /*002e*/ 	.short	0x00ff


	//----- nvinfo : EIATTR_MERCURY_ISA_VERSION
	.align		4
        /*0030*/ 	.byte	0x03, 0x5f
        /*0032*/ 	.short	0x0101


	//----- nvinfo : EIATTR_VRC_CTA_INIT_COUNT
	.align		4
        /*0034*/ 	.byte	0x02, 0x4a
	.zero		1
	.zero		1


	//----- nvinfo : EIATTR_EXIT_INSTR_OFFSETS
	.align		4
        /*0038*/ 	.byte	0x04, 0x1c
        /*003a*/ 	.short	(.L_207 - .L_206)


	//   ....[0]....
.L_206:
        /*003c*/ 	.word	0x00001340


	//   ....[1]....
        /*0040*/ 	.word	0x00001380


	//----- nvinfo : EIATTR_CRS_STACK_SIZE
	.align		4
.L_207:
        /*0044*/ 	.byte	0x04, 0x1e
        /*0046*/ 	.short	(.L_209 - .L_208)
.L_208:
        /*0048*/ 	.word	0x00000000


	//----- nvinfo : EIATTR_CBANK_PARAM_SIZE
	.align		4
.L_209:
        /*004c*/ 	.byte	0x03, 0x19
        /*004e*/ 	.short	0x0010


	//----- nvinfo : EIATTR_PARAM_CBANK
	.align		4
        /*0050*/ 	.byte	0x04, 0x0a
        /*0052*/ 	.short	(.L_211 - .L_210)
	.align		4
.L_210:
        /*0054*/ 	.word	index@(.nv.constant0._Z23calculo_laplaciano_ln_gPdS_)
        /*0058*/ 	.short	0x0380
        /*005a*/ 	.short	0x0010


	//----- nvinfo : EIATTR_SW_WAR
	.align		4
.L_211:
        /*005c*/ 	.byte	0x04, 0x36
        /*005e*/ 	.short	(.L_213 - .L_212)
.L_212:
        /*0060*/ 	.word	0x00000008
.L_213:


//--------------------- .nv.info._Z23calculo_gradiente_NodalPdS_S_ --------------------------
	.section	.nv.info._Z23calculo_gradiente_NodalPdS_S_,"",@"SHT_CUDA_INFO"
	.sectionflags	@""
	.align	4


	//----- nvinfo : EIATTR_CUDA_API_VERSION
	.align		4
        /*0000*/ 	.byte	0x04, 0x37
        /*0002*/ 	.short	(.L_215 - .L_214)
.L_214:
        /*0004*/ 	.word	0x00000082


	//----- nvinfo : EIATTR_KPARAM_INFO
	.align		4
.L_215:
        /*0008*/ 	.byte	0x04, 0x17
        /*000a*/ 	.short	(.L_217 - .L_216)
.L_216:
        /*000c*/ 	.word	0x00000000
        /*0010*/ 	.short	0x0002
        /*0012*/ 	.short	0x0010
        /*0014*/ 	.byte	0x00, 0xf5, 0x21, 0x00


	//----- nvinfo : EIATTR_KPARAM_INFO
	.align		4
.L_217:
        /*0018*/ 	.byte	0x04, 0x17
        /*001a*/ 	.short	(.L_219 - .L_218)
.L_218:
        /*001c*/ 	.word	0x00000000
        /*0020*/ 	.short	0x0001
        /*0022*/ 	.short	0x0008
        /*0024*/ 	.byte	0x00, 0xf5, 0x21, 0x00


	//----- nvinfo : EIATTR_KPARAM_INFO
	.align		4
.L_219:
        /*0028*/ 	.byte	0x04, 0x17
        /*002a*/ 	.short	(.L_221 - .L_220)
.L_220:
        /*002c*/ 	.word	0x00000000
        /*0030*/ 	.short	0x0000
        /*0032*/ 	.short	0x0000
        /*0034*/ 	.byte	0x00, 0xf5, 0x21, 0x00


	//----- nvinfo : EIATTR_SPARSE_MMA_MASK
	.align		4
.L_221:
        /*0038*/ 	.byte	0x03, 0x50
        /*003a*/ 	.short	0x0000


	//----- nvinfo : EIATTR_MAXREG_COUNT
	.align		4
        /*003c*/ 	.byte	0x03, 0x1b
        /*003e*/ 	.short	0x00ff


	//----- nvinfo : EIATTR_MERCURY_ISA_VERSION
	.align		4
        /*0040*/ 	.byte	0x03, 0x5f
        /*0042*/ 	.short	0x0101


	//----- nvinfo : EIATTR_VRC_CTA_INIT_COUNT
	.align		4
        /*0044*/ 	.byte	0x02, 0x4a
	.zero		1
	.zero		1


	//----- nvinfo : EIATTR_EXIT_INSTR_OFFSETS
	.align		4
        /*0048*/ 	.byte	0x04, 0x1c
        /*004a*/ 	.short	(.L_223 - .L_222)


	//   ....[0]....
.L_222:
        /*004c*/ 	.word	0x00000520


	//   ....[1]....
        /*0050*/ 	.word	0x00000750


	//----- nvinfo : EIATTR_CRS_STACK_SIZE
	.align		4
.L_223:
        /*0054*/ 	.byte	0x04, 0x1e
        /*0056*/ 	.short	(.L_225 - .L_224)
.L_224:
        /*0058*/ 	.word	0x00000000


	//----- nvinfo : EIATTR_CBANK_PARAM_SIZE
	.align		4
.L_225:
        /*005c*/ 	.byte	0x03, 0x19
        /*005e*/ 	.short	0x0018


	//----- nvinfo : EIATTR_PARAM_CBANK
	.align		4
        /*0060*/ 	.byte	0x04, 0x0a
        /*0062*/ 	.short	(.L_227 - .L_226)
	.align		4
.L_226:
        /*0064*/ 	.word	index@(.nv.constant0._Z23calculo_gradiente_NodalPdS_S_)
        /*0068*/ 	.short	0x0380
        /*006a*/ 	.short	0x0018


	//----- nvinfo : EIATTR_SW_WAR
	.align		4
.L_227:
        /*006c*/ 	.byte	0x04, 0x36
        /*006e*/ 	.short	(.L_229 - .L_228)
.L_228:
        /*0070*/ 	.word	0x00000008
.L_229:


//--------------------- .nv.info._Z26calculate_laplaciano_NodalPdS_S_ --------------------------
	.section	.nv.info._Z26calculate_laplaciano_NodalPdS_S_,"",@"SHT_CUDA_INFO"
	.sectionflags	@""
	.align	4


	//----- nvinfo : EIATTR_CUDA_API_VERSION
	.align		4
        /*0000*/ 	.byte	0x04, 0x37
        /*0002*/ 	.short	(.L_231 - .L_230)
.L_230:
        /*0004*/ 	.word	0x00000082


	//----- nvinfo : EIATTR_KPARAM_INFO
	.align		4
.L_231:
        /*0008*/ 	.byte	0x04, 0x17
        /*000a*/ 	.short	(.L_233 - .L_232)
.L_232:
        /*000c*/ 	.word	0x00000000
        /*0010*/ 	.short	0x0002
        /*0012*/ 	.short	0x0010
        /*0014*/ 	.byte	0x00, 0xf5, 0x21, 0x00


	//----- nvinfo : EIATTR_KPARAM_INFO
	.align		4
.L_233:
        /*0018*/ 	.byte	0x04, 0x17
        /*001a*/ 	.short	(.L_235 - .L_234)
.L_234:
        /*001c*/ 	.word	0x00000000
        /*0020*/ 	.short	0x0001
        /*0022*/ 	.short	0x0008
        /*0024*/ 	.byte	0x00, 0xf5, 0x21, 0x00


	//----- nvinfo : EIATTR_KPARAM_INFO
	.align		4
.L_235:
        /*0028*/ 	.byte	0x04, 0x17
        /*002a*/ 	.short	(.L_237 - .L_236)
.L_236:
        /*002c*/ 	.word	0x00000000
        /*0030*/ 	.short	0x0000
        /*0032*/ 	.short	0x0000
        /*0034*/ 	.byte	0x00, 0xf5, 0x21, 0x00


	//----- nvinfo : EIATTR_SPARSE_MMA_MASK
	.align		4
.L_237:
        /*0038*/ 	.byte	0x03, 0x50
        /*003a*/ 	.short	0x0000


	//----- nvinfo : EIATTR_MAXREG_COUNT
	.align		4
        /*003c*/ 	.byte	0x03, 0x1b
        /*003e*/ 	.short	0x00ff


	//----- nvinfo : EIATTR_MERCURY_ISA_VERSION
	.align		4
        /*0040*/ 	.byte	0x03, 0x5f
        /*0042*/ 	.short	0x0101


	//----- nvinfo : EIATTR_VRC_CTA_INIT_COUNT
	.align		4
        /*0044*/ 	.byte	0x02, 0x4a
	.zero		1
	.zero		1


	//----- nvinfo : EIATTR_EXIT_INSTR_OFFSETS
	.align		4
        /*0048*/ 	.byte	0x04, 0x1c
        /*004a*/ 	.short	(.L_239 - .L_238)


	//   ....[0]....
.L_238:
        /*004c*/ 	.word	0x000000a0


	//   ....[1]....
        /*0050*/ 	.word	0x000024c0


	//----- nvinfo : EIATTR_CRS_STACK_SIZE
	.align		4
.L_239:
        /*0054*/ 	.byte	0x04, 0x1e
        /*0056*/ 	.short	(.L_241 - .L_240)
.L_240:
        /*0058*/ 	.word	0x00000000


	//----- nvinfo : EIATTR_CBANK_PARAM_SIZE
	.align		4
.L_241:
        /*005c*/ 	.byte	0x03, 0x19
        /*005e*/ 	.short	0x0018


	//----- nvinfo : EIATTR_PARAM_CBANK
	.align		4
        /*0060*/ 	.byte	0x04, 0x0a
        /*0062*/ 	.short	(.L_243 - .L_242)
	.align		4
.L_242:
        /*0064*/ 	.word	index@(.nv.constant0._Z26calculate_laplaciano_NodalPdS_S_)
        /*0068*/ 	.short	0x0380
        /*006a*/ 	.short	0x0018


	//----- nvinfo : EIATTR_SW_WAR
	.align		4
.L_243:
        /*006c*/ 	.byte	0x04, 0x36
        /*006e*/ 	.short	(.L_245 - .L_244)
.L_244:
        /*0070*/ 	.word	0x00000008
.L_245:


//--------------------- .nv.info._Z22calculo_gradiente_ln_gPdS_S_ --------------------------
	.section	.nv.info._Z22calculo_gradiente_ln_gPdS_S_,"",@"SHT_CUDA_INFO"
	.sectionflags	@""
	.align	4


	//----- nvinfo : EIATTR_CUDA_API_VERSION
	.align		4
        /*0000*/ 	.byte	0x04, 0x37
        /*0002*/ 	.short	(.L_247 - .L_246)
.L_246:
        /*0004*/ 	.word	0x00000082


	//----- nvinfo : EIATTR_KPARAM_INFO
	.align		4
.L_247:
        /*0008*/ 	.byte	0x04, 0x17
        /*000a*/ 	.short	(.L_249 - .L_248)
.L_248:
        /*000c*/ 	.word	0x00000000
        /*0010*/ 	.short	0x0002
        /*0012*/ 	.short	0x0010
        /*0014*/ 	.byte	0x00, 0xf5, 0x21, 0x00


	//----- nvinfo : EIATTR_KPARAM_INFO
	.align		4
.L_249:
        /*0018*/ 	.byte	0x04, 0x17
        /*001a*/ 	.short	(.L_251 - .L_250)
.L_250:
        /*001c*/ 	.word	0x00000000
        /*0020*/ 	.short	0x0001
        /*0022*/ 	.short	0x0008
        /*0024*/ 	.byte	0x00, 0xf5, 0x21, 0x00


	//----- nvinfo : EIATTR_KPARAM_INFO
	.align		4
.L_251:
        /*0028*/ 	.byte	0x04, 0x17
        /*002a*/ 	.short	(.L_253 - .L_252)
.L_252:
        /*002c*/ 	.word	0x00000000
        /*0030*/ 	.short	0x0000
        /*0032*/ 	.short	0x0000
        /*0034*/ 	.byte	0x00, 0xf5, 0x21, 0x00


	//----- nvinfo : EIATTR_SPARSE_MMA_MASK
	.align		4
.L_253:
        /*0038*/ 	.byte	0x03, 0x50
        /*003a*/ 	.short	0x0000


	//----- nvinfo : EIATTR_MAXREG_COUNT
	.align		4
        /*003c*/ 	.byte	0x03, 0x1b
        /*003e*/ 	.short	0x00ff


	//----- nvinfo : EIATTR_MERCURY_ISA_VERSION
	.align		4
        /*0040*/ 	.byte	0x03, 0x5f
        /*0042*/ 	.short	0x0101


	//----- nvinfo : EIATTR_VRC_CTA_INIT_COUNT
	.align		4
        /*0044*/ 	.byte	0x02, 0x4a
	.zero		1
	.zero		1


	//----- nvinfo : EIATTR_EXIT_INSTR_OFFSETS
	.align		4
        /*0048*/ 	.byte	0x04, 0x1c
        /*004a*/ 	.short	(.L_255 - .L_254)


	//   ....[0]....
.L_254:
        /*004c*/ 	.word	0x00000090


	//   ....[1]....
        /*0050*/ 	.word	0x00000260


	//----- nvinfo : EIATTR_CRS_STACK_SIZE
	.align		4
.L_255:
        /*0054*/ 	.byte	0x04, 0x1e
        /*0056*/ 	.short	(.L_257 - .L_256)
.L_256:
        /*0058*/ 	.word	0x00000000


	//----- nvinfo : EIATTR_CBANK_PARAM_SIZE
	.align		4
.L_257:
        /*005c*/ 	.byte	0x03, 0x19
        /*005e*/ 	.short	0x0018


	//----- nvinfo : EIATTR_PARAM_CBANK
	.align		4
        /*0060*/ 	.byte	0x04, 0x0a
        /*0062*/ 	.short	(.L_259 - .L_258)
	.align		4
.L_258:
        /*0064*/ 	.word	index@(.nv.constant0._Z22calculo_gradiente_ln_gPdS_S_)
        /*0068*/ 	.short	0x0380
        /*006a*/ 	.short	0x0018


	//----- nvinfo : EIATTR_SW_WAR
	.align		4
.L_259:
        /*006c*/ 	.byte	0x04, 0x36
        /*006e*/ 	.short	(.L_261 - .L_260)
.L_260:
        /*0070*/ 	.word	0x00000008
.L_261:


//--------------------- .nv.info._Z19calculo_gradiente_gPdS_ --------------------------
	.section	.nv.info._Z19calculo_gradiente_gPdS_,"",@"SHT_CUDA_INFO"
	.sectionflags	@""
	.align	4


	//----- nvinfo : EIATTR_CUDA_API_VERSION
	.align		4
        /*0000*/ 	.byte	0x04, 0x37
        /*0002*/ 	.short	(.L_263 - .L_262)
.L_262:
        /*0004*/ 	.word	0x00000082


	//----- nvinfo : EIATTR_KPARAM_INFO
	.align		4
.L_263:
        /*0008*/ 	.byte	0x04, 0x17
        /*000a*/ 	.short	(.L_265 - .L_264)
.L_264:
        /*000c*/ 	.word	0x00000000
        /*0010*/ 	.short	0x0001
        /*0012*/ 	.short	0x0008
        /*0014*/ 	.byte	0x00, 0xf5, 0x21, 0x00


	//----- nvinfo : EIATTR_KPARAM_INFO
	.align		4
.L_265:
        /*0018*/ 	.byte	0x04, 0x17
        /*001a*/ 	.short	(.L_267 - .L_266)
.L_266:
        /*001c*/ 	.word	0x00000000
        /*0020*/ 	.short	0x0000
        /*0022*/ 	.short	0x0000
        /*0024*/ 	.byte	0x00, 0xf5, 0x21, 0x00


	//----- nvinfo : EIATTR_SPARSE_MMA_MASK
	.align		4
.L_267:
        /*0028*/ 	.byte	0x03, 0x50
        /*002a*/ 	.short	0x0000


	//----- nvinfo : EIATTR_MAXREG_COUNT
	.align		4
        /*002c*/ 	.byte	0x03, 0x1b
        /*002e*/ 	.short	0x00ff


	//----- nvinfo : EIATTR_MERCURY_ISA_VERSION
	.align		4
        /*0030*/ 	.byte	0x03, 0x5f
        /*0032*/ 	.short	0x0101


	//----- nvinfo : EIATTR_VRC_CTA_INIT_COUNT
	.align		4
        /*0034*/ 	.byte	0x02, 0x4a
	.zero		1
	.zero		1


	//----- nvinfo : EIATTR_EXIT_INSTR_OFFSETS
	.align		4
        /*0038*/ 	.byte	0x04, 0x1c
        /*003a*/ 	.short	(.L_269 - .L_268)


	//   ....[0]....
.L_268:
        /*003c*/ 	.word	0x00000520


	//   ....[1]....
        /*0040*/ 	.word	0x00000750


	//----- nvinfo : EIATTR_CRS_STACK_SIZE
	.align		4
.L_269:
        /*0044*/ 	.byte	0x04, 0x1e
        /*0046*/ 	.short	(.L_271 - .L_270)
.L_270:
        /*0048*/ 	.word	0x00000000


	//----- nvinfo : EIATTR_CBANK_PARAM_SIZE
	.align		4
.L_271:
        /*004c*/ 	.byte	0x03, 0x19
        /*004e*/ 	.short	0x0010


	//----- nvinfo : EIATTR_PARAM_CBANK
	.align		4
        /*0050*/ 	.byte	0x04, 0x0a
        /*0052*/ 	.short	(.L_273 - .L_272)
	.align		4
.L_272:
        /*0054*/ 	.word	index@(.nv.constant0._Z19calculo_gradiente_gPdS_)
        /*0058*/ 	.short	0x0380
        /*005a*/ 	.short	0x0010


	//----- nvinfo : EIATTR_SW_WAR
	.align		4
.L_273:
        /*005c*/ 	.byte	0x04, 0x36
        /*005e*/ 	.short	(.L_275 - .L_274)
.L_274:
        /*0060*/ 	.word	0x00000008
.L_275:


//--------------------- .nv.info._Z13BesselJ0TablePd --------------------------
	.section	.nv.info._Z13BesselJ0TablePd,"",@"SHT_CUDA_INFO"
	.sectionflags	@""
	.align	4


	//----- nvinfo : EIATTR_CUDA_API_VERSION
	.align		4
        /*0000*/ 	.byte	0x04, 0x37
        /*0002*/ 	.short	(.L_277 - .L_276)
.L_276:
        /*0004*/ 	.word	0x00000082


	//----- nvinfo : EIATTR_KPARAM_INFO
	.align		4
.L_277:
        /*0008*/ 	.byte	0x04, 0x17
        /*000a*/ 	.short	(.L_279 - .L_278)
.L_278:
        /*000c*/ 	.word	0x00000000
        /*0010*/ 	.short	0x0000
        /*0012*/ 	.short	0x0000
        /*0014*/ 	.byte	0x00, 0xf5, 0x21, 0x00


	//----- nvinfo : EIATTR_SPARSE_MMA_MASK
	.align		4
.L_279:
        /*0018*/ 	.byte	0x03, 0x50
        /*001a*/ 	.short	0x0000


	//----- nvinfo : EIATTR_MAXREG_COUNT
	.align		4
        /*001c*/ 	.byte	0x03, 0x1b
        /*001e*/ 	.short	0x00ff


	//----- nvinfo : EIATTR_MERCURY_ISA_VERSION
	.align		4
        /*0020*/ 	.byte	0x03, 0x5f
        /*0022*/ 	.short	0x0101


	//----- nvinfo : EIATTR_VRC_CTA_INIT_COUNT
	.align		4
        /*0024*/ 	.byte	0x02, 0x4a
	.zero		1
	.zero		1


	//----- nvinfo : EIATTR_EXIT_INSTR_OFFSETS
	.align		4
        /*0028*/ 	.byte	0x04, 0x1c
        /*002a*/ 	.short	(.L_281 - .L_280)


	//   ....[0]....
.L_280:
        /*002c*/ 	.word	0x000000d0


	//   ....[1]....
        /*0030*/ 	.word	0x00000e40


	//----- nvinfo : EIATTR_CRS_STACK_SIZE
	.align		4
.L_281:
        /*0034*/ 	.byte	0x04, 0x1e
        /*0036*/ 	.short	(.L_283 - .L_282)
.L_282:
        /*0038*/ 	.word	0x00000000


	//----- nvinfo : EIATTR_CBANK_PARAM_SIZE
	.align		4
.L_283:
        /*003c*/ 	.byte	0x03, 0x19
        /*003e*/ 	.short	0x0008


	//----- nvinfo : EIATTR_PARAM_CBANK
	.align		4
        /*0040*/ 	.byte	0x04, 0x0a
        /*0042*/ 	.short	(.L_285 - .L_284)
	.align		4
.L_284:
        /*0044*/ 	.word	index@(.nv.constant0._Z13BesselJ0TablePd)
        /*0048*/ 	.short	0x0380
        /*004a*/ 	.short	0x0008


	//----- nvinfo : EIATTR_SW_WAR
	.align		4
.L_285:
        /*004c*/ 	.byte	0x04, 0x36
        /*004e*/ 	.short	(.L_287 - .L_286)
.L_286:
        /*0050*/ 	.word	0x00000008
.L_287:


//--------------------- .nv.callgraph             --------------------------
	.section	.nv.callgraph,"",@"SHT_CUDA_CALLGRAPH"
	.align	4
	.sectionentsize	8
	.align		4
        /*0000*/ 	.word	0x00000000
	.align		4
        /*0004*/ 	.word	0xffffffff
	.align		4
        /*0008*/ 	.word	0x00000000
	.align		4
        /*000c*/ 	.word	0xfffffffe
	.align		4
        /*0010*/ 	.word	0x00000000
	.align		4
        /*0014*/ 	.word	0xfffffffd
	.align		4
        /*0018*/ 	.word	0x00000000
	.align		4
        /*001c*/ 	.word	0xfffffffc


//--------------------- .nv.constant4             --------------------------
	.section	.nv.constant4,"a",@progbits
	.align	8
	.align		8
.nv.constant4:
        /*0000*/ 	.dword	U
	.align		8
        /*0008*/ 	.dword	rho
	.align		8
        /*0010*/ 	.dword	dt
	.align		8
        /*0018*/ 	.dword	precision
	.align		8
        /*0020*/ 	.dword	dr
	.align		8
        /*0028*/ 	.dword	dk
	.align		8
        /*0030*/ 	.dword	N
	.align		8
        /*0038*/ 	.dword	__cudart_i2opi_f


//--------------------- .text._Z12calculate_n0PdS_S_ --------------------------
	.section	.text._Z12calculate_n0PdS_S_,"ax",@progbits
	.align	128
        .global         _Z12calculate_n0PdS_S_
        .type           _Z12calculate_n0PdS_S_,@function
        .size           _Z12calculate_n0PdS_S_,(.L_x_202 - _Z12calculate_n0PdS_S_)
        .other          _Z12calculate_n0PdS_S_,@"STO_CUDA_ENTRY STV_DEFAULT"
_Z12calculate_n0PdS_S_:
.text._Z12calculate_n0PdS_S_:
[----:B------:R-:W-:Y:S08]  /*0000*/  LDC R1, c[0x0][0x37c] ;  /* 0x0000df00ff017b82 */ /* 0x000ff00000000800 */
[----:B------:R-:W0:Y:S01]  /*0010*/  LDC.64 R2, c[0x4][0x30] ;  /* 0x01000c00ff027b82 */ /* 0x000e220000000a00 */
[----:B------:R-:W0:Y:S01]  /*0020*/  LDCU.64 UR4, c[0x0][0x358] ;  /* 0x00006b00ff0477ac */ /* 0x000e220008000a00 */
[----:B------:R-:W1:Y:S06]  /*0030*/  S2R R0, SR_TID.X ;  /* 0x0000000000007919 */ /* 0x000e6c0000002100 */
[----:B------:R-:W1:Y:S08]  /*0040*/  S2UR UR6, SR_CTAID.X ;  /* 0x00000000000679c3 */ /* 0x000e700000002500 */
[----:B------:R-:W1:Y:S01]  /*0050*/  LDC R17, c[0x0][0x360] ;  /* 0x0000d800ff117b82 */ /* 0x000e620000000800 */
[----:B0-----:R-:W2:Y:S07]  /*0060*/  LDG.E R2, desc[UR4][R2.64] ;  /* 0x0000000402027981 */ /* 0x001eae000c1e1900 */
[----:B------:R-:W0:Y:S08]  /*0070*/  LDC.64 R8, c[0x0][0x380] ;  /* 0x0000e000ff087b82 */ /* 0x000e300000000a00 */
[----:B------:R-:W3:Y:S01]  /*0080*/  LDC.64 R12, c[0x0][0x388] ;  /* 0x0000e200ff0c7b82 */ /* 0x000ee20000000a00 */
[----:B-1----:R-:W-:-:S07]  /*0090*/  IMAD R17, R17, UR6, R0 ;  /* 0x0000000611117c24 */ /* 0x002fce000f8e0200 */
[----:B------:R-:W1:Y:S02]  /*00a0*/  LDC.64 R4, c[0x4][0x8] ;  /* 0x01000200ff047b82 */ /* 0x000e640000000a00 */
[----:B-1----:R-:W4:Y:S01]  /*00b0*/  LDG.E.64 R4, desc[UR4][R4.64] ;  /* 0x0000000404047981 */ /* 0x002f22000c1e1b00 */
[----:B--2---:R-:W-:-:S13]  /*00c0*/  ISETP.GE.AND P0, PT, R17, R2, PT ;  /* 0x000000021100720c */ /* 0x004fda0003f06270 */
[----:B0-----:R-:W-:-:S06]  /*00d0*/  @!P0 IMAD.WIDE R8, R17, 0x8, R8 ;  /* 0x0000000811088825 */ /* 0x001fcc00078e0208 */
[----:B------:R-:W2:Y:S01]  /*00e0*/  @!P0 LDG.E.64 R8, desc[UR4][R8.64] ;  /* 0x0000000408088981 */ /* 0x000ea2000c1e1b00 */
[----:B---3--:R-:W-:-:S06]  /*00f0*/  @!P0 IMAD.WIDE R12, R17, 0x8, R12 ;  /* 0x00000008110c8825 */ /* 0x008fcc00078e020c */
[----:B------:R-:W3:Y:S01]  /*0100*/  @!P0 LDG.E.64 R12, desc[UR4][R12.64] ;  /* 0x000000040c0c8981 */ /* 0x000ee2000c1e1b00 */
[----:B------:R-:W0:Y:S03]  /*0110*/  LDC.64 R2, c[0x4][0x20] ;  /* 0x01000800ff027b82 */ /* 0x000e260000000a00 */
[----:B0-----:R-:W5:Y:S01]  /*0120*/  LDG.E.64 R2, desc[UR4][R2.64] ;  /* 0x0000000402027981 */ /* 0x001f62000c1e1b00 */
[----:B------:R-:W0:Y:S02]  /*0130*/  @!P0 I2F.F64 R6, R17 ;  /* 0x0000001100068312 */ /* 0x000e240000201c00 */
[----:B0-----:R-:W-:Y:S01]  /*0140*/  @!P0 DMUL R14, R6, -0.5 ;  /* 0xbfe00000060e8828 */ /* 0x001fe20000000000 */
[----:B------:R-:W-:Y:S01]  /*0150*/  UMOV UR6, 0xfefa39ef ;  /* 0xfefa39ef00067882 */ /* 0x000fe20000000000 */
[----:B------:R-:W-:Y:S01]  /*0160*/  UMOV UR7, 0x3fe62e42 ;  /* 0x3fe62e4200077882 */ /* 0x000fe20000000000 */
[----:B------:R-:W-:Y:S01]  /*0170*/  BSSY.RECONVERGENT B0, `(.L_x_0) ;  /* 0x0000047000007945 */ /* 0x000fe20003800200 */
[----:B--2---:R-:W-:-:S08]  /*0180*/  @!P0 DADD R10, R8, 1 ;  /* 0x3ff00000080a8429 */ /* 0x004fd00000000000 */
[C---:B------:R-:W-:Y:S02]  /*0190*/  @!P0 DMUL R14, R10.reuse, R14 ;  /* 0x0000000e0a0e8228 */ /* 0x040fe40000000000 */
[----:B---3--:R-:W-:-:S06]  /*01a0*/  @!P0 DADD R10, R10, R12 ;  /* 0x000000000a0a8229 */ /* 0x008fcc000000000c */
[----:B------:R-:W-:-:S08]  /*01b0*/  @!P0 DMUL R14, R12, R14 ;  /* 0x0000000e0c0e8228 */ /* 0x000fd00000000000 */
[----:B------:R-:W-:Y:S01]  /*01c0*/  @!P0 DFMA R10, R6, R10, R14 ;  /* 0x0000000a060a822b */ /* 0x000fe2000000000e */
[----:B------:R-:W-:Y:S02]  /*01d0*/  @!P0 IMAD.MOV.U32 R8, RZ, RZ, 0x54442eea ;  /* 0x54442eeaff088424 */ /* 0x000fe400078e00ff */
[----:B------:R-:W-:-:S05]  /*01e0*/  @!P0 IMAD.MOV.U32 R9, RZ, RZ, 0x401921fb ;  /* 0x401921fbff098424 */ /* 0x000fca00078e00ff */
[----:B------:R-:W-:Y:S01]  /*01f0*/  @!P0 DADD R10, RZ, R10 ;  /* 0x00000000ff0a8229 */ /* 0x000fe2000000000a */
[----:B------:R-:W-:-:S07]  /*0200*/  CS2R R6, SRZ ;  /* 0x0000000000067805 */ /* 0x000fce000001ff00 */
[----:B------:R-:W-:-:S08]  /*0210*/  @!P0 DMUL R6, R10, R8 ;  /* 0x000000080a068228 */ /* 0x000fd00000000000 */
[----:B----4-:R-:W-:-:S08]  /*0220*/  DMUL R4, R4, R6 ;  /* 0x0000000604047228 */ /* 0x010fd00000000000 */
[----:B-----5:R-:W-:-:S08]  /*0230*/  DMUL R4, R4, R2 ;  /* 0x0000000204047228 */ /* 0x020fd00000000000 */
[----:B------:R-:W-:Y:S01]  /*0240*/  DMUL R2, R2, R4 ;  /* 0x0000000402027228 */ /* 0x000fe20000000000 */
[----:B------:R-:W-:Y:S01]  /*0250*/  IMAD.MOV.U32 R4, RZ, RZ, 0x652b82fe ;  /* 0x652b82feff047424 */ /* 0x000fe200078e00ff */
[----:B------:R-:W-:-:S06]  /*0260*/  MOV R5, 0x3ff71547 ;  /* 0x3ff7154700057802 */ /* 0x000fcc0000000f00 */
[----:B------:R-:W-:-:S08]  /*0270*/  DFMA R4, R2, R4, 6.75539944105574400000e+15 ;  /* 0x433800000204742b */ /* 0x000fd00000000004 */
[----:B------:R-:W-:-:S08]  /*0280*/  DADD R6, R4, -6.75539944105574400000e+15 ;  /* 0xc338000004067429 */ /* 0x000fd00000000000 */
[----:B------:R-:W-:Y:S01]  /*0290*/  DFMA R8, R6, -UR6, R2 ;  /* 0x8000000606087c2b */ /* 0x000fe20008000002 */
[----:B------:R-:W-:Y:S01]  /*02a0*/  UMOV UR6, 0x3b39803f ;  /* 0x3b39803f00067882 */ /* 0x000fe20000000000 */
[----:B------:R-:W-:-:S06]  /*02b0*/  UMOV UR7, 0x3c7abc9e ;  /* 0x3c7abc9e00077882 */ /* 0x000fcc0000000000 */
[----:B------:R-:W-:Y:S01]  /*02c0*/  DFMA R6, R6, -UR6, R8 ;  /* 0x8000000606067c2b */ /* 0x000fe20008000008 */
[----:B------:R-:W-:Y:S02]  /*02d0*/  IMAD.MOV.U32 R8, RZ, RZ, -0x35dec16 ;  /* 0xfca213eaff087424 */ /* 0x000fe400078e00ff */
[----:B------:R-:W-:Y:S01]  /*02e0*/  IMAD.MOV.U32 R9, RZ, RZ, 0x3e928af3 ;  /* 0x3e928af3ff097424 */ /* 0x000fe200078e00ff */
[----:B------:R-:W-:Y:S01]  /*02f0*/  UMOV UR6, 0x69ce2bdf ;  /* 0x69ce2bdf00067882 */ /* 0x000fe20000000000 */
[----:B------:R-:W-:-:S04]  /*0300*/  UMOV UR7, 0x3e5ade15 ;  /* 0x3e5ade1500077882 */ /* 0x000fc80000000000 */
[----:B------:R-:W-:Y:S01]  /*0310*/  DFMA R8, R6, UR6, R8 ;  /* 0x0000000606087c2b */ /* 0x000fe20008000008 */
[----:B------:R-:W-:Y:S01]  /*0320*/  UMOV UR6, 0x62401315 ;  /* 0x6240131500067882 */ /* 0x000fe20000000000 */
[----:B------:R-:W-:-:S06]  /*0330*/  UMOV UR7, 0x3ec71dee ;  /* 0x3ec71dee00077882 */ /* 0x000fcc0000000000 */
[----:B------:R-:W-:Y:S01]  /*0340*/  DFMA R8, R6, R8, UR6 ;  /* 0x0000000606087e2b */ /* 0x000fe20008000008 */
        /* <DEDUP_REMOVED lines=21> */
[----:B------:R-:W0:Y:S01]  /*04a0*/  LDC.64 R10, c[0x0][0x390] ;  /* 0x0000e400ff0a7b82 */ /* 0x000e220000000a00 */
[----:B------:R-:W-:-:S06]  /*04b0*/  FSETP.GEU.AND P0, PT, |R3|, 4.1917929649353027344, PT ;  /* 0x4086232b0300780b */ /* 0x000fcc0003f0e200 */
[----:B------:R-:W-:-:S08]  /*04c0*/  DFMA R8, R6, R8, 1 ;  /* 0x3ff000000608742b */ /* 0x000fd00000000008 */
[----:B------:R-:W-:-:S10]  /*04d0*/  DFMA R8, R6, R8, 1 ;  /* 0x3ff000000608742b */ /* 0x000fd40000000008 */
[----:B------:R-:W-:Y:S01]  /*04e0*/  LEA R7, R4, R9, 0x14 ;  /* 0x0000000904077211 */ /* 0x000fe200078ea0ff */
[----:B------:R-:W-:Y:S01]  /*04f0*/  IMAD.MOV.U32 R6, RZ, RZ, R8 ;  /* 0x000000ffff067224 */ /* 0x000fe200078e0008 */
[----:B------:R-:W-:Y:S06]  /*0500*/  @!P0 BRA `(.L_x_1) ;  /* 0x0000000000348947 */ /* 0x000fec0003800000 */
[----:B------:R-:W-:Y:S01]  /*0510*/  FSETP.GEU.AND P1, PT, |R3|, 4.2275390625, PT ;  /* 0x408748000300780b */ /* 0x000fe20003f2e200 */
[C---:B------:R-:W-:Y:S02]  /*0520*/  DADD R6, R2.reuse, +INF ;  /* 0x7ff0000002067429 */ /* 0x040fe40000000000 */
[----:B------:R-:W-:-:S08]  /*0530*/  DSETP.GEU.AND P0, PT, R2, RZ, PT ;  /* 0x000000ff0200722a */ /* 0x000fd00003f0e000 */
[----:B------:R-:W-:Y:S02]  /*0540*/  FSEL R6, R6, RZ, P0 ;  /* 0x000000ff06067208 */ /* 0x000fe40000000000 */
[----:B------:R-:W-:Y:S01]  /*0550*/  @!P1 LEA.HI R0, R4, R4, RZ, 0x1 ;  /* 0x0000000404009211 */ /* 0x000fe200078f08ff */
[----:B------:R-:W-:Y:S01]  /*0560*/  @!P1 IMAD.MOV.U32 R2, RZ, RZ, R8 ;  /* 0x000000ffff029224 */ /* 0x000fe200078e0008 */
[----:B------:R-:W-:Y:S02]  /*0570*/  FSEL R7, R7, RZ, P0 ;  /* 0x000000ff07077208 */ /* 0x000fe40000000000 */
[----:B------:R-:W-:-:S05]  /*0580*/  @!P1 SHF.R.S32.HI R3, RZ, 0x1, R0 ;  /* 0x00000001ff039819 */ /* 0x000fca0000011400 */
[----:B------:R-:W-:Y:S01]  /*0590*/  @!P1 IMAD.IADD R4, R4, 0x1, -R3 ;  /* 0x0000000104049824 */ /* 0x000fe200078e0a03 */
[----:B------:R-:W-:-:S04]  /*05a0*/  @!P1 LEA R3, R3, R9, 0x14 ;  /* 0x0000000903039211 */ /* 0x000fc800078ea0ff */
[----:B------:R-:W-:Y:S02]  /*05b0*/  @!P1 LEA R5, R4, 0x3ff00000, 0x14 ;  /* 0x3ff0000004059811 */ /* 0x000fe400078ea0ff */
[----:B------:R-:W-:-:S06]  /*05c0*/  @!P1 MOV R4, RZ ;  /* 0x000000ff00049202 */ /* 0x000fcc0000000f00 */
[----:B------:R-:W-:-:S11]  /*05d0*/  @!P1 DMUL R6, R2, R4 ;  /* 0x0000000402069228 */ /* 0x000fd60000000000 */
.L_x_1:
[----:B------:R-:W-:Y:S05]  /*05e0*/  BSYNC.RECONVERGENT B0 ;  /* 0x0000000000007941 */ /* 0x000fea0003800200 */
.L_x_0:
[----:B0-----:R-:W-:Y:S01]  /*05f0*/  STG.E.64 desc[UR4][R10.64], R6 ;  /* 0x000000060a007986 */ /* 0x001fe2000c101b04 */
[----:B------:R-:W-:Y:S05]  /*0600*/  EXIT ;  /* 0x000000000000794d */ /* 0x000fea0003800000 */
.L_x_2:
[----:B------:R-:W-:-:S00]  /*0610*/  BRA `(.L_x_2) ;  /* 0xfffffffc00fc7947 */ /* 0x000fc0000383ffff */
[----:B------:R-:W-:-:S00]  /*0620*/  NOP ;  /* 0x0000000000007918 */ /* 0x000fc00000000000 */
        /* <DEDUP_REMOVED lines=13> */
.L_x_202:


//--------------------- .text._Z14calculate_OBDMPdS_S_S_ --------------------------
	.section	.text._Z14calculate_OBDMPdS_S_S_,"ax",@progbits
	.align	128
        .global         _Z14calculate_OBDMPdS_S_S_
        .type           _Z14calculate_OBDMPdS_S_S_,@function
        .size           _Z14calculate_OBDMPdS_S_S_,(.L_x_194 - _Z14calculate_OBDMPdS_S_S_)
        .other          _Z14calculate_OBDMPdS_S_S_,@"STO_CUDA_ENTRY STV_DEFAULT"
_Z14calculate_OBDMPdS_S_S_:
.text._Z14calculate_OBDMPdS_S_S_:
[----:B------:R-:W-:Y:S08]  /*0000*/  LDC R1, c[0x0][0x37c] ;  /* 0x0000df00ff017b82 */ /* 0x000ff00000000800 */
[----:B------:R-:W0:Y:S01]  /*0010*/  LDC.64 R2, c[0x4][0x30] ;  /* 0x01000c00ff027b82 */ /* 0x000e220000000a00 */
[----:B------:R-:W0:Y:S02]  /*0020*/  LDCU.64 UR4, c[0x0][0x358] ;  /* 0x00006b00ff0477ac */ /* 0x000e240008000a00 */
[----:B0-----:R-:W2:Y:S05]  /*0030*/  LDG.E R3, desc[UR4][R2.64] ;  /* 0x0000000402037981 */ /* 0x001eaa000c1e1900 */
[----:B------:R-:W0:Y:S01]  /*0040*/  S2UR UR6, SR_CTAID.X ;  /* 0x00000000000679c3 */ /* 0x000e220000002500 */
[----:B------:R-:W0:Y:S07]  /*0050*/  S2R R5, SR_TID.X ;  /* 0x0000000000057919 */ /* 0x000e2e0000002100 */
[----:B------:R-:W0:Y:S02]  /*0060*/  LDC R0, c[0x0][0x360] ;  /* 0x0000d800ff007b82 */ /* 0x000e240000000800 */
[----:B0-----:R-:W-:-:S05]  /*0070*/  IMAD R0, R0, UR6, R5 ;  /* 0x0000000600007c24 */ /* 0x001fca000f8e0205 */
[----:B--2---:R-:W-:-:S13]  /*0080*/  ISETP.GE.AND P0, PT, R0, R3, PT ;  /* 0x000000030000720c */ /* 0x004fda0003f06270 */
[----:B------:R-:W-:Y:S05]  /*0090*/  @P0 EXIT ;  /* 0x000000000000094d */ /* 0x000fea0003800000 */
[----:B------:R-:W0:Y:S02]  /*00a0*/  LDC.64 R2, c[0x0][0x388] ;  /* 0x0000e200ff027b82 */ /* 0x000e240000000a00 */
[----:B0-----:R-:W-:-:S06]  /*00b0*/  IMAD.WIDE R2, R0, 0x8, R2 ;  /* 0x0000000800027825 */ /* 0x001fcc00078e0202 */
[----:B------:R-:W2:Y:S01]  /*00c0*/  LDG.E.64 R2, desc[UR4][R2.64] ;  /* 0x0000000402027981 */ /* 0x000ea2000c1e1b00 */
[----:B------:R-:W0:Y:S03]  /*00d0*/  LDC.64 R6, c[0x4][0x8] ;  /* 0x01000200ff067b82 */ /* 0x000e260000000a00 */
[----:B0-----:R-:W3:Y:S05]  /*00e0*/  LDG.E.64 R6, desc[UR4][R6.64] ;  /* 0x0000000406067981 */ /* 0x001eea000c1e1b00 */
[----:B------:R-:W0:Y:S02]  /*00f0*/  LDC.64 R4, c[0x0][0x390] ;  /* 0x0000e400ff047b82 */ /* 0x000e240000000a00 */
[----:B0-----:R-:W5:Y:S01]  /*0100*/  LDG.E.64 R4, desc[UR4][R4.64] ;  /* 0x0000000404047981 */ /* 0x001f62000c1e1b00 */
[----:B------:R-:W-:Y:S01]  /*0110*/  IMAD.MOV.U32 R8, RZ, RZ, 0x652b82fe ;  /* 0x652b82feff087424 */ /* 0x000fe200078e00ff */
[----:B------:R-:W-:Y:S01]  /*0120*/  UMOV UR6, 0xfefa39ef ;  /* 0xfefa39ef00067882 */ /* 0x000fe20000000000 */
[----:B------:R-:W-:Y:S01]  /*0130*/  IMAD.MOV.U32 R9, RZ, RZ, 0x3ff71547 ;  /* 0x3ff71547ff097424 */ /* 0x000fe200078e00ff */
[----:B------:R-:W-:Y:S01]  /*0140*/  UMOV UR7, 0x3fe62e42 ;  /* 0x3fe62e4200077882 */ /* 0x000fe20000000000 */
[----:B------:R-:W-:Y:S01]  /*0150*/  IMAD.MOV.U32 R14, RZ, RZ, 0x1 ;  /* 0x00000001ff0e7424 */ /* 0x000fe200078e00ff */
[----:B------:R-:W-:Y:S03]  /*0160*/  BSSY.RECONVERGENT B0, `(.L_x_3) ;  /* 0x000003c000007945 */ /* 0x000fe60003800200 */
[----:B--2---:R-:W-:Y:S01]  /*0170*/  DFMA R8, R2, R8, 6.75539944105574400000e+15 ;  /* 0x433800000208742b */ /* 0x004fe20000000008 */
[----:B------:R-:W-:-:S07]  /*0180*/  FSETP.GEU.AND P0, PT, |R3|, 4.1917929649353027344, PT ;  /* 0x4086232b0300780b */ /* 0x000fce0003f0e200 */
[----:B------:R-:W-:-:S08]  /*0190*/  DADD R10, R8, -6.75539944105574400000e+15 ;  /* 0xc3380000080a7429 */ /* 0x000fd00000000000 */
[----:B------:R-:W-:Y:S01]  /*01a0*/  DFMA R12, R10, -UR6, R2 ;  /* 0x800000060a0c7c2b */ /* 0x000fe20008000002 */
[----:B------:R-:W-:Y:S01]  /*01b0*/  UMOV UR6, 0x3b39803f ;  /* 0x3b39803f00067882 */ /* 0x000fe20000000000 */
[----:B------:R-:W-:-:S06]  /*01c0*/  UMOV UR7, 0x3c7abc9e ;  /* 0x3c7abc9e00077882 */ /* 0x000fcc0000000000 */
[----:B------:R-:W-:Y:S01]  /*01d0*/  DFMA R10, R10, -UR6, R12 ;  /* 0x800000060a0a7c2b */ /* 0x000fe2000800000c */
[----:B------:R-:W-:Y:S01]  /*01e0*/  UMOV UR6, 0x69ce2bdf ;  /* 0x69ce2bdf00067882 */ /* 0x000fe20000000000 */
[----:B------:R-:W-:Y:S01]  /*01f0*/  IMAD.MOV.U32 R12, RZ, RZ, -0x35dec16 ;  /* 0xfca213eaff0c7424 */ /* 0x000fe200078e00ff */
[----:B------:R-:W-:Y:S01]  /*0200*/  UMOV UR7, 0x3e5ade15 ;  /* 0x3e5ade1500077882 */ /* 0x000fe20000000000 */
[----:B------:R-:W-:Y:S01]  /*0210*/  IMAD.MOV.U32 R13, RZ, RZ, 0x3e928af3 ;  /* 0x3e928af3ff0d7424 */ /* 0x000fe200078e00ff */
[----:B---3--:R-:W0:Y:S05]  /*0220*/  MUFU.RCP64H R15, R7 ;  /* 0x00000007000f7308 */ /* 0x008e2a0000001800 */
[----:B------:R-:W-:Y:S01]  /*0230*/  DFMA R12, R10, UR6, R12 ;  /* 0x000000060a0c7c2b */ /* 0x000fe2000800000c */
[----:B------:R-:W-:Y:S01]  /*0240*/  UMOV UR6, 0x62401315 ;  /* 0x6240131500067882 */ /* 0x000fe20000000000 */
[----:B------:R-:W-:-:S06]  /*0250*/  UMOV UR7, 0x3ec71dee ;  /* 0x3ec71dee00077882 */ /* 0x000fcc0000000000 */
[----:B------:R-:W-:Y:S01]  /*0260*/  DFMA R12, R10, R12, UR6 ;  /* 0x000000060a0c7e2b */ /* 0x000fe2000800000c */
[----:B------:R-:W-:Y:S01]  /*0270*/  UMOV UR6, 0x7c89eb71 ;  /* 0x7c89eb7100067882 */ /* 0x000fe20000000000 */
[----:B------:R-:W-:Y:S01]  /*0280*/  UMOV UR7, 0x3efa0199 ;  /* 0x3efa019900077882 */ /* 0x000fe20000000000 */
[----:B0-----:R-:W-:-:S05]  /*0290*/  DFMA R16, -R6, R14, 1 ;  /* 0x3ff000000610742b */ /* 0x001fca000000010e */
[----:B------:R-:W-:Y:S01]  /*02a0*/  DFMA R12, R10, R12, UR6 ;  /* 0x000000060a0c7e2b */ /* 0x000fe2000800000c */
[----:B------:R-:W-:Y:S01]  /*02b0*/  UMOV UR6, 0x14761f65 ;  /* 0x14761f6500067882 */ /* 0x000fe20000000000 */
[----:B------:R-:W-:Y:S01]  /*02c0*/  UMOV UR7, 0x3f2a01a0 ;  /* 0x3f2a01a000077882 */ /* 0x000fe20000000000 */
[----:B------:R-:W-:-:S05]  /*02d0*/  DFMA R16, R16, R16, R16 ;  /* 0x000000101010722b */ /* 0x000fca0000000010 */
[----:B------:R-:W-:Y:S01]  /*02e0*/  DFMA R12, R10, R12, UR6 ;  /* 0x000000060a0c7e2b */ /* 0x000fe2000800000c */
[----:B------:R-:W-:Y:S01]  /*02f0*/  UMOV UR6, 0x1852b7af ;  /* 0x1852b7af00067882 */ /* 0x000fe20000000000 */
[----:B------:R-:W-:Y:S01]  /*0300*/  UMOV UR7, 0x3f56c16c ;  /* 0x3f56c16c00077882 */ /* 0x000fe20000000000 */
[----:B------:R-:W-:-:S05]  /*0310*/  DFMA R16, R14, R16, R14 ;  /* 0x000000100e10722b */ /* 0x000fca000000000e */
        /* <DEDUP_REMOVED lines=12> */
[----:B------:R-:W-:-:S08]  /*03e0*/  DFMA R12, R10, R12, UR6 ;  /* 0x000000060a0c7e2b */ /* 0x000fd0000800000c */
[----:B------:R-:W-:-:S08]  /*03f0*/  DFMA R12, R10, R12, 1 ;  /* 0x3ff000000a0c742b */ /* 0x000fd0000000000c */
[----:B------:R-:W-:Y:S02]  /*0400*/  DFMA R12, R10, R12, 1 ;  /* 0x3ff000000a0c742b */ /* 0x000fe4000000000c */
[----:B------:R-:W-:-:S08]  /*0410*/  DFMA R10, -R6, R16, 1 ;  /* 0x3ff00000060a742b */ /* 0x000fd00000000110 */
[----:B------:R-:W-:Y:S01]  /*0420*/  DFMA R10, R16, R10, R16 ;  /* 0x0000000a100a722b */ /* 0x000fe20000000010 */
[----:B------:R-:W-:Y:S02]  /*0430*/  IMAD R15, R8, 0x100000, R13 ;  /* 0x00100000080f7824 */ /* 0x000fe400078e020d */
[----:B------:R-:W-:Y:S01]  /*0440*/  IMAD.MOV.U32 R14, RZ, RZ, R12 ;  /* 0x000000ffff0e7224 */ /* 0x000fe200078e000c */
[----:B------:R-:W-:Y:S07]  /*0450*/  @!P0 BRA `(.L_x_4) ;  /* 0x0000000000308947 */ /* 0x000fee0003800000 */
[----:B------:R-:W-:Y:S01]  /*0460*/  FSETP.GEU.AND P1, PT, |R3|, 4.2275390625, PT ;  /* 0x408748000300780b */ /* 0x000fe20003f2e200 */
[C---:B------:R-:W-:Y:S02]  /*0470*/  DADD R14, R2.reuse, +INF ;  /* 0x7ff00000020e7429 */ /* 0x040fe40000000000 */
[----:B------:R-:W-:-:S08]  /*0480*/  DSETP.GEU.AND P0, PT, R2, RZ, PT ;  /* 0x000000ff0200722a */ /* 0x000fd00003f0e000 */
[----:B------:R-:W-:Y:S02]  /*0490*/  FSEL R14, R14, RZ, P0 ;  /* 0x000000ff0e0e7208 */ /* 0x000fe40000000000 */
[----:B------:R-:W-:Y:S02]  /*04a0*/  @!P1 LEA.HI R9, R8, R8, RZ, 0x1 ;  /* 0x0000000808099211 */ /* 0x000fe400078f08ff */
[----:B------:R-:W-:Y:S02]  /*04b0*/  FSEL R15, R15, RZ, P0 ;  /* 0x000000ff0f0f7208 */ /* 0x000fe40000000000 */
[----:B------:R-:W-:-:S05]  /*04c0*/  @!P1 SHF.R.S32.HI R9, RZ, 0x1, R9 ;  /* 0x00000001ff099819 */ /* 0x000fca0000011409 */
[----:B------:R-:W-:Y:S02]  /*04d0*/  @!P1 IMAD.IADD R2, R8, 0x1, -R9 ;  /* 0x0000000108029824 */ /* 0x000fe400078e0a09 */
[----:B------:R-:W-:-:S03]  /*04e0*/  @!P1 IMAD R13, R9, 0x100000, R13 ;  /* 0x00100000090d9824 */ /* 0x000fc600078e020d */
[----:B------:R-:W-:Y:S01]  /*04f0*/  @!P1 LEA R3, R2, 0x3ff00000, 0x14 ;  /* 0x3ff0000002039811 */ /* 0x000fe200078ea0ff */
[----:B------:R-:W-:-:S06]  /*0500*/  @!P1 IMAD.MOV.U32 R2, RZ, RZ, RZ ;  /* 0x000000ffff029224 */ /* 0x000fcc00078e00ff */
[----:B------:R-:W-:-:S11]  /*0510*/  @!P1 DMUL R14, R12, R2 ;  /* 0x000000020c0e9228 */ /* 0x000fd60000000000 */
.L_x_4:
[----:B------:R-:W-:Y:S05]  /*0520*/  BSYNC.RECONVERGENT B0 ;  /* 0x0000000000007941 */ /* 0x000fea0003800200 */
.L_x_3:
[----:B-----5:R-:W-:Y:S01]  /*0530*/  DMUL R14, R4, R14 ;  /* 0x0000000e040e7228 */ /* 0x020fe20000000000 */
[----:B------:R-:W-:Y:S07]  /*0540*/  BSSY.RECONVERGENT B0, `(.L_x_5) ;  /* 0x000000a000007945 */ /* 0x000fee0003800200 */
[----:B------:R-:W-:Y:S02]  /*0550*/  DMUL R2, R14, R10 ;  /* 0x0000000a0e027228 */ /* 0x000fe40000000000 */
[----:B------:R-:W-:-:S06]  /*0560*/  FSETP.GEU.AND P1, PT, |R15|, 6.5827683646048100446e-37, PT ;  /* 0x036000000f00780b */ /* 0x000fcc0003f2e200 */
[----:B------:R-:W-:-:S08]  /*0570*/  DFMA R4, -R6, R2, R14 ;  /* 0x000000020604722b */ /* 0x000fd0000000010e */
[----:B------:R-:W-:-:S10]  /*0580*/  DFMA R2, R10, R4, R2 ;  /* 0x000000040a02722b */ /* 0x000fd40000000002 */
[----:B------:R-:W-:-:S05]  /*0590*/  FFMA R4, RZ, R7, R3 ;  /* 0x00000007ff047223 */ /* 0x000fca0000000003 */
[----:B------:R-:W-:-:S13]  /*05a0*/  FSETP.GT.AND P0, PT, |R4|, 1.469367938527859385e-39, PT ;  /* 0x001000000400780b */ /* 0x000fda0003f04200 */
[----:B------:R-:W-:Y:S05]  /*05b0*/  @P0 BRA P1, `(.L_x_6) ;  /* 0x0000000000080947 */ /* 0x000fea0000800000 */
[----:B------:R-:W-:-:S07]  /*05c0*/  MOV R10, 0x5e0 ;  /* 0x000005e0000a7802 */ /* 0x000fce0000000f00 */
[----:B------:R-:W-:Y:S05]  /*05d0*/  CALL.REL.NOINC `($__internal_0_$__cuda_sm20_div_rn_f64_full) ;  /* 0x0000000000147944 */ /* 0x000fea0003c00000 */
.L_x_6:
[----:B------:R-:W-:Y:S05]  /*05e0*/  BSYNC.RECONVERGENT B0 ;  /* 0x0000000000007941 */ /* 0x000fea0003800200 */
.L_x_5:
[----:B------:R-:W0:Y:S02]  /*05f0*/  LDC.64 R4, c[0x0][0x398] ;  /* 0x0000e600ff047b82 */ /* 0x000e240000000a00 */
[----:B0-----:R-:W-:-:S05]  /*0600*/  IMAD.WIDE R4, R0, 0x8, R4 ;  /* 0x0000000800047825 */ /* 0x001fca00078e0204 */
[----:B------:R-:W-:Y:S01]  /*0610*/  STG.E.64 desc[UR4][R4.64], R2 ;  /* 0x0000000204007986 */ /* 0x000fe2000c101b04 */
[----:B------:R-:W-:Y:S05]  /*0620*/  EXIT ;  /* 0x000000000000794d */ /* 0x000fea0003800000 */
        .weak           $__internal_0_$__cuda_sm20_div_rn_f64_full
        .type           $__internal_0_$__cuda_sm20_div_rn_f64_full,@function
        .size           $__internal_0_$__cuda_sm20_div_rn_f64_full,(.L_x_194 - $__internal_0_$__cuda_sm20_div_rn_f64_full)
$__internal_0_$__cuda_sm20_div_rn_f64_full:
[C---:B------:R-:W-:Y:S01]  /*0630*/  FSETP.GEU.AND P0, PT, |R7|.reuse, 1.469367938527859385e-39, PT ;  /* 0x001000000700780b */ /* 0x040fe20003f0e200 */
[----:B------:R-:W-:Y:S01]  /*0640*/  IMAD.MOV.U32 R5, RZ, RZ, R15 ;  /* 0x000000ffff057224 */ /* 0x000fe200078e000f */
[----:B------:R-:W-:Y:S01]  /*0650*/  LOP3.LUT R2, R7, 0x800fffff, RZ, 0xc0, !PT ;  /* 0x800fffff07027812 */ /* 0x000fe200078ec0ff */
[----:B------:R-:W-:Y:S01]  /*0660*/  IMAD.MOV.U32 R16, RZ, RZ, 0x1 ;  /* 0x00000001ff107424 */ /* 0x000fe200078e00ff */
[----:B------:R-:W-:Y:S01]  /*0670*/  BSSY.RECONVERGENT B1, `(.L_x_7) ;  /* 0x0000056000017945 */ /* 0x000fe20003800200 */
[----:B------:R-:W-:Y:S01]  /*0680*/  IMAD.MOV.U32 R4, RZ, RZ, R14 ;  /* 0x000000ffff047224 */ /* 0x000fe200078e000e */
[----:B------:R-:W-:Y:S01]  /*0690*/  LOP3.LUT R3, R2, 0x3ff00000, RZ, 0xfc, !PT ;  /* 0x3ff0000002037812 */ /* 0x000fe200078efcff */
[----:B------:R-:W-:Y:S01]  /*06a0*/  IMAD.MOV.U32 R2, RZ, RZ, R6 ;  /* 0x000000ffff027224 */ /* 0x000fe200078e0006 */
[C---:B------:R-:W-:Y:S02]  /*06b0*/  FSETP.GEU.AND P2, PT, |R5|.reuse, 1.469367938527859385e-39, PT ;  /* 0x001000000500780b */ /* 0x040fe40003f4e200 */
[----:B------:R-:W-:-:S02]  /*06c0*/  LOP3.LUT R11, R5, 0x7ff00000, RZ, 0xc0, !PT ;  /* 0x7ff00000050b7812 */ /* 0x000fc400078ec0ff */
[----:B------:R-:W-:Y:S01]  /*06d0*/  LOP3.LUT R14, R7, 0x7ff00000, RZ, 0xc0, !PT ;  /* 0x7ff00000070e7812 */ /* 0x000fe200078ec0ff */
[----:B------:R-:W-:-:S03]  /*06e0*/  @!P0 DMUL R2, R6, 8.98846567431157953865e+307 ;  /* 0x7fe0000006028828 */ /* 0x000fc60000000000 */
[----:B------:R-:W-:-:S03]  /*06f0*/  ISETP.GE.U32.AND P1, PT, R11, R14, PT ;  /* 0x0000000e0b00720c */ /* 0x000fc60003f26070 */
[----:B------:R-:W0:Y:S02]  /*0700*/  MUFU.RCP64H R17, R3 ;  /* 0x0000000300117308 */ /* 0x000e240000001800 */
[----:B------:R-:W-:Y:S01]  /*0710*/  @!P2 LOP3.LUT R12, R7, 0x7ff00000, RZ, 0xc0, !PT ;  /* 0x7ff00000070ca812 */ /* 0x000fe200078ec0ff */
[----:B------:R-:W-:-:S03]  /*0720*/  @!P2 IMAD.MOV.U32 R18, RZ, RZ, RZ ;  /* 0x000000ffff12a224 */ /* 0x000fc600078e00ff */
[----:B------:R-:W-:Y:S01]  /*0730*/  @!P2 ISETP.GE.U32.AND P3, PT, R11, R12, PT ;  /* 0x0000000c0b00a20c */ /* 0x000fe20003f66070 */
[----:B------:R-:W-:-:S05]  /*0740*/  IMAD.MOV.U32 R12, RZ, RZ, 0x1ca00000 ;  /* 0x1ca00000ff0c7424 */ /* 0x000fca00078e00ff */
[----:B------:R-:W-:-:S04]  /*0750*/  @!P2 SEL R13, R12, 0x63400000, !P3 ;  /* 0x634000000c0da807 */ /* 0x000fc80005800000 */
[----:B------:R-:W-:Y:S01]  /*0760*/  @!P2 LOP3.LUT R13, R13, 0x80000000, R5, 0xf8, !PT ;  /* 0x800000000d0da812 */ /* 0x000fe200078ef805 */
[----:B0-----:R-:W-:-:S03]  /*0770*/  DFMA R8, R16, -R2, 1 ;  /* 0x3ff000001008742b */ /* 0x001fc60000000802 */
[----:B------:R-:W-:-:S05]  /*0780*/  @!P2 LOP3.LUT R19, R13, 0x100000, RZ, 0xfc, !PT ;  /* 0x001000000d13a812 */ /* 0x000fca00078efcff */
[----:B------:R-:W-:-:S08]  /*0790*/  DFMA R8, R8, R8, R8 ;  /* 0x000000080808722b */ /* 0x000fd00000000008 */
[----:B------:R-:W-:Y:S01]  /*07a0*/  DFMA R16, R16, R8, R16 ;  /* 0x000000081010722b */ /* 0x000fe20000000010 */
[----:B------:R-:W-:Y:S01]  /*07b0*/  SEL R9, R12, 0x63400000, !P1 ;  /* 0x634000000c097807 */ /* 0x000fe20004800000 */
[----:B------:R-:W-:-:S03]  /*07c0*/  IMAD.MOV.U32 R8, RZ, RZ, R4 ;  /* 0x000000ffff087224 */ /* 0x000fc600078e0004 */
[----:B------:R-:W-:-:S03]  /*07d0*/  LOP3.LUT R9, R9, 0x800fffff, R5, 0xf8, !PT ;  /* 0x800fffff09097812 */ /* 0x000fc600078ef805 */
[----:B------:R-:W-:-:S03]  /*07e0*/  DFMA R20, R16, -R2, 1 ;  /* 0x3ff000001014742b */ /* 0x000fc60000000802 */
[----:B------:R-:W-:-:S05]  /*07f0*/  @!P2 DFMA R8, R8, 2, -R18 ;  /* 0x400000000808a82b */ /* 0x000fca0000000812 */
[----:B------:R-:W-:Y:S01]  /*0800*/  DFMA R16, R16, R20, R16 ;  /* 0x000000141010722b */ /* 0x000fe20000000010 */
[----:B------:R-:W-:Y:S02]  /*0810*/  IMAD.MOV.U32 R21, RZ, RZ, R11 ;  /* 0x000000ffff157224 */ /* 0x000fe400078e000b */
[----:B------:R-:W-:Y:S01]  /*0820*/  IMAD.MOV.U32 R20, RZ, RZ, R14 ;  /* 0x000000ffff147224 */ /* 0x000fe200078e000e */
[----:B------:R-:W-:Y:S02]  /*0830*/  @!P0 LOP3.LUT R20, R3, 0x7ff00000, RZ, 0xc0, !PT ;  /* 0x7ff0000003148812 */ /* 0x000fe400078ec0ff */
[----:B------:R-:W-:Y:S02]  /*0840*/  @!P2 LOP3.LUT R21, R9, 0x7ff00000, RZ, 0xc0, !PT ;  /* 0x7ff000000915a812 */ /* 0x000fe400078ec0ff */
[----:B------:R-:W-:Y:S01]  /*0850*/  DMUL R18, R16, R8 ;  /* 0x0000000810127228 */ /* 0x000fe20000000000 */
[----:B------:R-:W-:Y:S02]  /*0860*/  VIADD R22, R20, 0xffffffff ;  /* 0xffffffff14167836 */ /* 0x000fe40000000000 */
[----:B------:R-:W-:-:S05]  /*0870*/  VIADD R13, R21, 0xffffffff ;  /* 0xffffffff150d7836 */ /* 0x000fca0000000000 */
[----:B------:R-:W-:Y:S01]  /*0880*/  DFMA R14, R18, -R2, R8 ;  /* 0x80000002120e722b */ /* 0x000fe20000000008 */
[----:B------:R-:W-:-:S04]  /*0890*/  ISETP.GT.U32.AND P0, PT, R13, 0x7feffffe, PT ;  /* 0x7feffffe0d00780c */ /* 0x000fc80003f04070 */
[----:B------:R-:W-:-:S03]  /*08a0*/  ISETP.GT.U32.OR P0, PT, R22, 0x7feffffe, P0 ;  /* 0x7feffffe1600780c */ /* 0x000fc60000704470 */
[----:B------:R-:W-:-:S10]  /*08b0*/  DFMA R14, R16, R14, R18 ;  /* 0x0000000e100e722b */ /* 0x000fd40000000012 */
[----:B------:R-:W-:Y:S05]  /*08c0*/  @P0 BRA `(.L_x_8) ;  /* 0x00000000006c0947 */ /* 0x000fea0003800000 */
[----:B------:R-:W-:-:S04]  /*08d0*/  LOP3.LUT R16, R7, 0x7ff00000, RZ, 0xc0, !PT ;  /* 0x7ff0000007107812 */ /* 0x000fc800078ec0ff */
[CC--:B------:R-:W-:Y:S02]  /*08e0*/  VIADDMNMX R4, R11.reuse, -R16.reuse, 0xb9600000, !PT ;  /* 0xb96000000b047446 */ /* 0x0c0fe40007800910 */
[----:B------:R-:W-:Y:S02]  /*08f0*/  ISETP.GE.U32.AND P0, PT, R11, R16, PT ;  /* 0x000000100b00720c */ /* 0x000fe40003f06070 */
[----:B------:R-:W-:Y:S02]  /*0900*/  VIMNMX R4, PT, PT, R4, 0x46a00000, PT ;  /* 0x46a0000004047848 */ /* 0x000fe40003fe0100 */
[----:B------:R-:W-:-:S05]  /*0910*/  SEL R11, R12, 0x63400000, !P0 ;  /* 0x634000000c0b7807 */ /* 0x000fca0004000000 */
[----:B------:R-:W-:Y:S02]  /*0920*/  IMAD.IADD R11, R4, 0x1, -R11 ;  /* 0x00000001040b7824 */ /* 0x000fe400078e0a0b */
[----:B------:R-:W-:Y:S02]  /*0930*/  IMAD.MOV.U32 R4, RZ, RZ, RZ ;  /* 0x000000ffff047224 */ /* 0x000fe400078e00ff */
[----:B------:R-:W-:-:S06]  /*0940*/  VIADD R5, R11, 0x7fe00000 ;  /* 0x7fe000000b057836 */ /* 0x000fcc0000000000 */
[----:B------:R-:W-:-:S10]  /*0950*/  DMUL R12, R14, R4 ;  /* 0x000000040e0c7228 */ /* 0x000fd40000000000 */
[----:B------:R-:W-:-:S13]  /*0960*/  FSETP.GTU.AND P0, PT, |R13|, 1.469367938527859385e-39, PT ;  /* 0x001000000d00780b */ /* 0x000fda0003f0c200 */
[----:B------:R-:W-:Y:S05]  /*0970*/  @P0 BRA `(.L_x_9) ;  /* 0x0000000000940947 */ /* 0x000fea0003800000 */
[----:B------:R-:W-:Y:S01]  /*0980*/  DFMA R2, R14, -R2, R8 ;  /* 0x800000020e02722b */ /* 0x000fe20000000008 */
[----:B------:R-:W-:-:S09]  /*0990*/  IMAD.MOV.U32 R4, RZ, RZ, RZ ;  /* 0x000000ffff047224 */ /* 0x000fd200078e00ff */
[C---:B------:R-:W-:Y:S02]  /*09a0*/  FSETP.NEU.AND P0, PT, R3.reuse, RZ, PT ;  /* 0x000000ff0300720b */ /* 0x040fe40003f0d000 */
[----:B------:R-:W-:-:S04]  /*09b0*/  LOP3.LUT R7, R3, 0x80000000, R7, 0x48, !PT ;  /* 0x8000000003077812 */ /* 0x000fc800078e4807 */
[----:B------:R-:W-:-:S07]  /*09c0*/  LOP3.LUT R5, R7, R5, RZ, 0xfc, !PT ;  /* 0x0000000507057212 */ /* 0x000fce00078efcff */
[----:B------:R-:W-:Y:S05]  /*09d0*/  @!P0 BRA `(.L_x_9) ;  /* 0x00000000007c8947 */ /* 0x000fea0003800000 */
[----:B------:R-:W-:Y:S01]  /*09e0*/  IMAD.MOV R3, RZ, RZ, -R11 ;  /* 0x000000ffff037224 */ /* 0x000fe200078e0a0b */
[----:B------:R-:W-:Y:S01]  /*09f0*/  DMUL.RP R4, R14, R4 ;  /* 0x000000040e047228 */ /* 0x000fe20000008000 */
[----:B------:R-:W-:-:S06]  /*0a00*/  IMAD.MOV.U32 R2, RZ, RZ, RZ ;  /* 0x000000ffff027224 */ /* 0x000fcc00078e00ff */
[----:B------:R-:W-:-:S03]  /*0a10*/  DFMA R2, R12, -R2, R14 ;  /* 0x800000020c02722b */ /* 0x000fc6000000000e */
[----:B------:R-:W-:-:S03]  /*0a20*/  LOP3.LUT R7, R5, R7, RZ, 0x3c, !PT ;  /* 0x0000000705077212 */ /* 0x000fc600078e3cff */
[----:B------:R-:W-:-:S04]  /*0a30*/  IADD3 R2, PT, PT, -R11, -0x43300000, RZ ;  /* 0xbcd000000b027810 */ /* 0x000fc80007ffe1ff */
[----:B------:R-:W-:-:S04]  /*0a40*/  FSETP.NEU.AND P0, PT, |R3|, R2, PT ;  /* 0x000000020300720b */ /* 0x000fc80003f0d200 */
[----:B------:R-:W-:Y:S02]  /*0a50*/  FSEL R12, R4, R12, !P0 ;  /* 0x0000000c040c7208 */ /* 0x000fe40004000000 */
[----:B------:R-:W-:Y:S01]  /*0a60*/  FSEL R13, R7, R13, !P0 ;  /* 0x0000000d070d7208 */ /* 0x000fe20004000000 */
[----:B------:R-:W-:Y:S06]  /*0a70*/  BRA `(.L_x_9) ;  /* 0x0000000000547947 */ /* 0x000fec0003800000 */
.L_x_8:
[----:B------:R-:W-:-:S14]  /*0a80*/  DSETP.NAN.AND P0, PT, R4, R4, PT ;  /* 0x000000040400722a */ /* 0x000fdc0003f08000 */
[----:B------:R-:W-:Y:S05]  /*0a90*/  @P0 BRA `(.L_x_10) ;  /* 0x0000000000440947 */ /* 0x000fea0003800000 */
[----:B------:R-:W-:-:S14]  /*0aa0*/  DSETP.NAN.AND P0, PT, R6, R6, PT ;  /* 0x000000060600722a */ /* 0x000fdc0003f08000 */
[----:B------:R-:W-:Y:S05]  /*0ab0*/  @P0 BRA `(.L_x_11) ;  /* 0x0000000000300947 */ /* 0x000fea0003800000 */
[----:B------:R-:W-:Y:S01]  /*0ac0*/  ISETP.NE.AND P0, PT, R21, R20, PT ;  /* 0x000000141500720c */ /* 0x000fe20003f05270 */
[----:B------:R-:W-:Y:S02]  /*0ad0*/  IMAD.MOV.U32 R12, RZ, RZ, 0x0 ;  /* 0x00000000ff0c7424 */ /* 0x000fe400078e00ff */
[----:B------:R-:W-:-:S10]  /*0ae0*/  IMAD.MOV.U32 R13, RZ, RZ, -0x80000 ;  /* 0xfff80000ff0d7424 */ /* 0x000fd400078e00ff */
[----:B------:R-:W-:Y:S05]  /*0af0*/  @!P0 BRA `(.L_x_9) ;  /* 0x0000000000348947 */ /* 0x000fea0003800000 */
[----:B------:R-:W-:Y:S02]  /*0b00*/  ISETP.NE.AND P0, PT, R21, 0x7ff00000, PT ;  /* 0x7ff000001500780c */ /* 0x000fe40003f05270 */
[----:B------:R-:W-:Y:S02]  /*0b10*/  LOP3.LUT R13, R5, 0x80000000, R7, 0x48, !PT ;  /* 0x80000000050d7812 */ /* 0x000fe400078e4807 */
[----:B------:R-:W-:-:S13]  /*0b20*/  ISETP.EQ.OR P0, PT, R20, RZ, !P0 ;  /* 0x000000ff1400720c */ /* 0x000fda0004702670 */
[----:B------:R-:W-:Y:S01]  /*0b30*/  @P0 LOP3.LUT R2, R13, 0x7ff00000, RZ, 0xfc, !PT ;  /* 0x7ff000000d020812 */ /* 0x000fe200078efcff */
[----:B------:R-:W-:Y:S02]  /*0b40*/  @!P0 IMAD.MOV.U32 R12, RZ, RZ, RZ ;  /* 0x000000ffff0c8224 */ /* 0x000fe400078e00ff */
[----:B------:R-:W-:Y:S02]  /*0b50*/  @P0 IMAD.MOV.U32 R12, RZ, RZ, RZ ;  /* 0x000000ffff0c0224 */ /* 0x000fe400078e00ff */
[----:B------:R-:W-:Y:S01]  /*0b60*/  @P0 IMAD.MOV.U32 R13, RZ, RZ, R2 ;  /* 0x000000ffff0d0224 */ /* 0x000fe200078e0002 */
[----:B------:R-:W-:Y:S06]  /*0b70*/  BRA `(.L_x_9) ;  /* 0x0000000000147947 */ /* 0x000fec0003800000 */
.L_x_11:
[----:B------:R-:W-:Y:S01]  /*0b80*/  LOP3.LUT R13, R7, 0x80000, RZ, 0xfc, !PT ;  /* 0x00080000070d7812 */ /* 0x000fe200078efcff */
[----:B------:R-:W-:Y:S01]  /*0b90*/  IMAD.MOV.U32 R12, RZ, RZ, R6 ;  /* 0x000000ffff0c7224 */ /* 0x000fe200078e0006 */
[----:B------:R-:W-:Y:S06]  /*0ba0*/  BRA `(.L_x_9) ;  /* 0x0000000000087947 */ /* 0x000fec0003800000 */
.L_x_10:
[----:B------:R-:W-:Y:S01]  /*0bb0*/  LOP3.LUT R13, R5, 0x80000, RZ, 0xfc, !PT ;  /* 0x00080000050d7812 */ /* 0x000fe200078efcff */
[----:B------:R-:W-:-:S07]  /*0bc0*/  IMAD.MOV.U32 R12, RZ, RZ, R4 ;  /* 0x000000ffff0c7224 */ /* 0x000fce00078e0004 */
.L_x_9:
[----:B------:R-:W-:Y:S05]  /*0bd0*/  BSYNC.RECONVERGENT B1 ;  /* 0x0000000000017941 */ /* 0x000fea0003800200 */
.L_x_7:
[----:B------:R-:W-:Y:S02]  /*0be0*/  IMAD.MOV.U32 R11, RZ, RZ, 0x0 ;  /* 0x00000000ff0b7424 */ /* 0x000fe400078e00ff */
[----:B------:R-:W-:Y:S02]  /*0bf0*/  IMAD.MOV.U32 R2, RZ, RZ, R12 ;  /* 0x000000ffff027224 */ /* 0x000fe400078e000c */
[----:B------:R-:W-:Y:S01]  /*0c00*/  IMAD.MOV.U32 R3, RZ, RZ, R13 ;  /* 0x000000ffff037224 */ /* 0x000fe200078e000d */
[----:B------:R-:W-:Y:S06]  /*0c10*/  RET.REL.NODEC R10 `(_Z14calculate_OBDMPdS_S_S_) ;  /* 0xfffffff00af87950 */ /* 0x000fec0003c3ffff */
.L_x_12:
        /* <DEDUP_REMOVED lines=14> */
.L_x_194:


//--------------------- .text._Z13compute_NodalPdS_S_ --------------------------
	.section	.text._Z13compute_NodalPdS_S_,"ax",@progbits
	.align	128
        .global         _Z13compute_NodalPdS_S_
        .type           _Z13compute_NodalPdS_S_,@function
        .size           _Z13compute_NodalPdS_S_,(.L_x_195 - _Z13compute_NodalPdS_S_)
        .other          _Z13compute_NodalPdS_S_,@"STO_CUDA_ENTRY STV_DEFAULT"
_Z13compute_NodalPdS_S_:
.text._Z13compute_NodalPdS_S_:
[----:B------:R-:W-:Y:S08]  /*0000*/  LDC R1, c[0x0][0x37c] ;  /* 0x0000df00ff017b82 */ /* 0x000ff00000000800 */
[----:B------:R-:W0:Y:S01]  /*0010*/  LDC.64 R4, c[0x4][0x30] ;  /* 0x01000c00ff047b82 */ /* 0x000e220000000a00 */
[----:B------:R-:W0:Y:S02]  /*0020*/  LDCU.64 UR10, c[0x0][0x358] ;  /* 0x00006b00ff0a77ac */ /* 0x000e240008000a00 */
[----:B0-----:R-:W2:Y:S05]  /*0030*/  LDG.E R4, desc[UR10][R4.64] ;  /* 0x0000000a04047981 */ /* 0x001eaa000c1e1900 */
[----:B------:R-:W0:Y:S01]  /*0040*/  S2UR UR4, SR_CTAID.X ;  /* 0x00000000000479c3 */ /* 0x000e220000002500 */
[----:B------:R-:W0:Y:S07]  /*0050*/  S2R R3, SR_TID.X ;  /* 0x0000000000037919 */ /* 0x000e2e0000002100 */
[----:B------:R-:W0:Y:S02]  /*0060*/  LDC R2, c[0x0][0x360] ;  /* 0x0000d800ff027b82 */ /* 0x000e240000000800 */
[----:B0-----:R-:W-:Y:S01]  /*0070*/  IMAD R2, R2, UR4, R3 ;  /* 0x0000000402027c24 */ /* 0x001fe2000f8e0203 */
[----:B--2---:R-:W-:-:S13]  /*0080*/  R2UR UR5, R4 ;  /* 0x00000000040572ca */ /* 0x004fda00000e0000 */
[----:B------:R-:W-:-:S13]  /*0090*/  ISETP.GE.AND P0, PT, R2, UR5, PT ;  /* 0x0000000502007c0c */ /* 0x000fda000bf06270 */
[----:B------:R-:W-:Y:S05]  /*00a0*/  @P0 EXIT ;  /* 0x000000000000094d */ /* 0x000fea0003800000 */
[----:B------:R-:W-:Y:S01]  /*00b0*/  UISETP.GE.AND UP0, UPT, UR5, 0x1, UPT ;  /* 0x000000010500788c */ /* 0x000fe2000bf06270 */
[----:B------:R-:W-:-:S08]  /*00c0*/  CS2R R26, SRZ ;  /* 0x00000000001a7805 */ /* 0x000fd0000001ff00 */
[----:B------:R-:W-:Y:S05]  /*00d0*/  BRA.U !UP0, `(.L_x_13) ;  /* 0x0000001d08f47547 */ /* 0x000fea000b800000 */
[----:B------:R-:W-:Y:S02]  /*00e0*/  UISETP.GE.U32.AND UP0, UPT, UR5, 0x8, UPT ;  /* 0x000000080500788c */ /* 0x000fe4000bf06070 */
[----:B------:R-:W-:Y:S01]  /*00f0*/  IMAD R3, R2, UR5, RZ ;  /* 0x0000000502037c24 */ /* 0x000fe2000f8e02ff */
[----:B------:R-:W-:Y:S01]  /*0100*/  CS2R R26, SRZ ;  /* 0x00000000001a7805 */ /* 0x000fe2000001ff00 */
[----:B------:R-:W-:Y:S01]  /*0110*/  ULOP3.LUT UR6, UR5, 0x7, URZ, 0xc0, !UPT ;  /* 0x0000000705067892 */ /* 0x000fe2000f8ec0ff */
[----:B------:R-:W-:-:S04]  /*0120*/  UMOV UR4, URZ ;  /* 0x000000ff00047c82 */ /* 0x000fc80008000000 */
[----:B------:R-:W-:Y:S07]  /*0130*/  BRA.U !UP0, `(.L_x_14) ;  /* 0x0000000d08e87547 */ /* 0x000fee000b800000 */
[----:B------:R-:W0:Y:S01]  /*0140*/  LDC.64 R20, c[0x0][0x380] ;  /* 0x0000e000ff147b82 */ /* 0x000e220000000a00 */
[----:B------:R-:W-:Y:S01]  /*0150*/  IMAD.MOV.U32 R0, RZ, RZ, RZ ;  /* 0x000000ffff007224 */ /* 0x000fe200078e00ff */
[----:B------:R-:W-:Y:S02]  /*0160*/  CS2R R16, SRZ ;  /* 0x0000000000107805 */ /* 0x000fe4000001ff00 */
[----:B------:R-:W-:Y:S01]  /*0170*/  CS2R R26, SRZ ;  /* 0x00000000001a7805 */ /* 0x000fe2000001ff00 */
[----:B------:R-:W-:-:S03]  /*0180*/  ULOP3.LUT UR4, UR5, 0x7ffffff8, URZ, 0xc0, !UPT ;  /* 0x7ffffff805047892 */ /* 0x000fc6000f8ec0ff */
[----:B------:R-:W1:Y:S09]  /*0190*/  LDC.64 R18, c[0x0][0x388] ;  /* 0x0000e200ff127b82 */ /* 0x000e720000000a00 */
.L_x_31:
[----:B-1----:R-:W-:-:S05]  /*01a0*/  IMAD.WIDE.U32 R14, R0, 0x8, R18 ;  /* 0x00000008000e7825 */ /* 0x002fca00078e0012 */
[----:B------:R-:W2:Y:S01]  /*01b0*/  LDG.E.64 R24, desc[UR10][R14.64] ;  /* 0x0000000a0e187981 */ /* 0x000ea2000c1e1b00 */
[----:B------:R-:W-:-:S04]  /*01c0*/  IMAD.IADD R13, R3, 0x1, R0 ;  /* 0x00000001030d7824 */ /* 0x000fc800078e0200 */
[----:B0-----:R-:W-:-:S05]  /*01d0*/  IMAD.WIDE R12, R13, 0x8, R20 ;  /* 0x000000080d0c7825 */ /* 0x001fca00078e0214 */
[----:B------:R-:W3:Y:S01]  /*01e0*/  LDG.E.64 R4, desc[UR10][R12.64] ;  /* 0x0000000a0c047981 */ /* 0x000ee2000c1e1b00 */
[----:B------:R-:W-:Y:S01]  /*01f0*/  IMAD.MOV.U32 R8, RZ, RZ, 0x1 ;  /* 0x00000001ff087424 */ /* 0x000fe200078e00ff */
[----:B------:R-:W-:Y:S01]  /*0200*/  BSSY.RECONVERGENT B1, `(.L_x_15) ;  /* 0x0000016000017945 */ /* 0x000fe20003800200 */
[----:B--2---:R-:W0:Y:S01]  /*0210*/  MUFU.RCP64H R9, R25 ;  /* 0x0000001900097308 */ /* 0x004e220000001800 */
[----:B---3--:R-:W-:-:S03]  /*0220*/  DMUL R4, R4, R16 ;  /* 0x0000001004047228 */ /* 0x008fc60000000000 */
[----:B0-----:R-:W-:-:S08]  /*0230*/  DFMA R6, -R24, R8, 1 ;  /* 0x3ff000001806742b */ /* 0x001fd00000000108 */
[----:B------:R-:W-:Y:S02]  /*0240*/  DFMA R10, R6, R6, R6 ;  /* 0x00000006060a722b */ /* 0x000fe40000000006 */
[----:B------:R-:W-:-:S06]  /*0250*/  DADD R6, R24, -1 ;  /* 0xbff0000018067429 */ /* 0x000fcc0000000000 */
[----:B------:R-:W-:Y:S02]  /*0260*/  DFMA R10, R8, R10, R8 ;  /* 0x0000000a080a722b */ /* 0x000fe40000000008 */
[----:B------:R-:W-:-:S06]  /*0270*/  DMUL R4, R4, R6 ;  /* 0x0000000604047228 */ /* 0x000fcc0000000000 */
[----:B------:R-:W-:Y:S02]  /*0280*/  DFMA R8, -R24, R10, 1 ;  /* 0x3ff000001808742b */ /* 0x000fe4000000010a */
[----:B------:R-:W-:-:S06]  /*0290*/  DMUL R6, R6, R4 ;  /* 0x0000000406067228 */ /* 0x000fcc0000000000 */
[----:B------:R-:W-:-:S04]  /*02a0*/  DFMA R8, R10, R8, R10 ;  /* 0x000000080a08722b */ /* 0x000fc8000000000a */
[----:B------:R-:W-:-:S04]  /*02b0*/  FSETP.GEU.AND P1, PT, |R7|, 6.5827683646048100446e-37, PT ;  /* 0x036000000700780b */ /* 0x000fc80003f2e200 */
[----:B------:R-:W-:-:S08]  /*02c0*/  DMUL R4, R6, R8 ;  /* 0x0000000806047228 */ /* 0x000fd00000000000 */
[----:B------:R-:W-:-:S08]  /*02d0*/  DFMA R10, -R24, R4, R6 ;  /* 0x00000004180a722b */ /* 0x000fd00000000106 */
[----:B------:R-:W-:-:S10]  /*02e0*/  DFMA R4, R8, R10, R4 ;  /* 0x0000000a0804722b */ /* 0x000fd40000000004 */
[----:B------:R-:W-:-:S05]  /*02f0*/  FFMA R8, RZ, R25, R5 ;  /* 0x00000019ff087223 */ /* 0x000fca0000000005 */
[----:B------:R-:W-:-:S13]  /*0300*/  FSETP.GT.AND P0, PT, |R8|, 1.469367938527859385e-39, PT ;  /* 0x001000000800780b */ /* 0x000fda0003f04200 */
[----:B------:R-:W-:Y:S05]  /*0310*/  @P0 BRA P1, `(.L_x_16) ;  /* 0x0000000000100947 */ /* 0x000fea0000800000 */
[----:B------:R-:W-:Y:S01]  /*0320*/  IMAD.MOV.U32 R5, RZ, RZ, R7 ;  /* 0x000000ffff057224 */ /* 0x000fe200078e0007 */
[----:B------:R-:W-:-:S07]  /*0330*/  MOV R4, 0x350 ;  /* 0x0000035000047802 */ /* 0x000fce0000000f00 */
[----:B------:R-:W-:Y:S05]  /*0340*/  CALL.REL.NOINC `($__internal_1_$__cuda_sm20_div_rn_f64_full) ;  /* 0x0000001c00e07944 */ /* 0x000fea0003c00000 */
[----:B------:R-:W-:-:S07]  /*0350*/  MOV R4, R6 ;  /* 0x0000000600047202 */ /* 0x000fce0000000f00 */
.L_x_16:
[----:B------:R-:W-:Y:S05]  /*0360*/  BSYNC.RECONVERGENT B1 ;  /* 0x0000000000017941 */ /* 0x000fea0003800200 */
.L_x_15:
[----:B------:R-:W2:Y:S04]  /*0370*/  LDG.E.64 R24, desc[UR10][R14.64+0x8] ;  /* 0x0000080a0e187981 */ /* 0x000ea8000c1e1b00 */
[----:B------:R-:W3:Y:S01]  /*0380*/  LDG.E.64 R22, desc[UR10][R12.64+0x8] ;  /* 0x0000080a0c167981 */ /* 0x000ee2000c1e1b00 */
[----:B------:R-:W-:Y:S01]  /*0390*/  IMAD.MOV.U32 R8, RZ, RZ, 0x1 ;  /* 0x00000001ff087424 */ /* 0x000fe200078e00ff */
[----:B------:R-:W-:Y:S01]  /*03a0*/  BSSY.RECONVERGENT B1, `(.L_x_17) ;  /* 0x000001a000017945 */ /* 0x000fe20003800200 */
[----:B------:R-:W-:Y:S01]  /*03b0*/  VIADD R30, R0, 0x1 ;  /* 0x00000001001e7836 */ /* 0x000fe20000000000 */
[----:B------:R-:W-:-:S03]  /*03c0*/  DADD R26, R4, R26 ;  /* 0x00000000041a7229 */ /* 0x000fc6000000001a */
[----:B------:R-:W3:Y:S08]  /*03d0*/  I2F.F64.U32 R10, R30 ;  /* 0x0000001e000a7312 */ /* 0x000ef00000201800 */
[----:B--2---:R-:W0:Y:S01]  /*03e0*/  MUFU.RCP64H R9, R25 ;  /* 0x0000001900097308 */ /* 0x004e220000001800 */
[----:B---3--:R-:W-:Y:S02]  /*03f0*/  DMUL R10, R10, R22 ;  /* 0x000000160a0a7228 */ /* 0x008fe40000000000 */
        /* <DEDUP_REMOVED lines=16> */
[----:B------:R-:W-:Y:S01]  /*0500*/  MOV R4, 0x530 ;  /* 0x0000053000047802 */ /* 0x000fe20000000f00 */
[----:B------:R-:W-:-:S07]  /*0510*/  IMAD.MOV.U32 R5, RZ, RZ, R9 ;  /* 0x000000ffff057224 */ /* 0x000fce00078e0009 */
[----:B------:R-:W-:Y:S05]  /*0520*/  CALL.REL.NOINC `($__internal_1_$__cuda_sm20_div_rn_f64_full) ;  /* 0x0000001c00687944 */ /* 0x000fea0003c00000 */
[----:B------:R-:W-:-:S07]  /*0530*/  MOV R7, R5 ;  /* 0x0000000500077202 */ /* 0x000fce0000000f00 */
.L_x_18:
[----:B------:R-:W-:Y:S05]  /*0540*/  BSYNC.RECONVERGENT B1 ;  /* 0x0000000000017941 */ /* 0x000fea0003800200 */
.L_x_17:
        /* <DEDUP_REMOVED lines=29> */
.L_x_20:
[----:B------:R-:W-:Y:S05]  /*0720*/  BSYNC.RECONVERGENT B1 ;  /* 0x0000000000017941 */ /* 0x000fea0003800200 */
.L_x_19:
        /* <DEDUP_REMOVED lines=29> */
.L_x_22:
[----:B------:R-:W-:Y:S05]  /*0900*/  BSYNC.RECONVERGENT B1 ;  /* 0x0000000000017941 */ /* 0x000fea0003800200 */
.L_x_21:
        /* <DEDUP_REMOVED lines=29> */
.L_x_24:
[----:B------:R-:W-:Y:S05]  /*0ae0*/  BSYNC.RECONVERGENT B1 ;  /* 0x0000000000017941 */ /* 0x000fea0003800200 */
.L_x_23:
        /* <DEDUP_REMOVED lines=29> */
.L_x_26:
[----:B------:R-:W-:Y:S05]  /*0cc0*/  BSYNC.RECONVERGENT B1 ;  /* 0x0000000000017941 */ /* 0x000fea0003800200 */
.L_x_25:
        /* <DEDUP_REMOVED lines=25> */
[----:B------:R-:W-:Y:S02]  /*0e60*/  MOV R5, R9 ;  /* 0x0000000900057202 */ /* 0x000fe40000000f00 */
[----:B------:R-:W-:-:S07]  /*0e70*/  MOV R4, 0xe90 ;  /* 0x00000e9000047802 */ /* 0x000fce0000000f00 */
[----:B------:R-:W-:Y:S05]  /*0e80*/  CALL.REL.NOINC `($__internal_1_$__cuda_sm20_div_rn_f64_full) ;  /* 0x0000001400107944 */ /* 0x000fea0003c00000 */
[----:B------:R-:W-:-:S07]  /*0e90*/  IMAD.MOV.U32 R4, RZ, RZ, R6 ;  /* 0x000000ffff047224 */ /* 0x000fce00078e0006 */
.L_x_28:
[----:B------:R-:W-:Y:S05]  /*0ea0*/  BSYNC.RECONVERGENT B1 ;  /* 0x0000000000017941 */ /* 0x000fea0003800200 */
.L_x_27:
        /* <DEDUP_REMOVED lines=24> */
[----:B------:R-:W-:Y:S01]  /*1030*/  MOV R6, R8 ;  /* 0x0000000800067202 */ /* 0x000fe20000000f00 */
[----:B------:R-:W-:Y:S01]  /*1040*/  IMAD.MOV.U32 R5, RZ, RZ, R9 ;  /* 0x000000ffff057224 */ /* 0x000fe200078e0009 */
[----:B------:R-:W-:-:S07]  /*1050*/  MOV R4, 0x1070 ;  /* 0x0000107000047802 */ /* 0x000fce0000000f00 */
[----:B------:R-:W-:Y:S05]  /*1060*/  CALL.REL.NOINC `($__internal_1_$__cuda_sm20_div_rn_f64_full) ;  /* 0x0000001000987944 */ /* 0x000fea0003c00000 */
[----:B------:R-:W-:-:S07]  /*1070*/  IMAD.MOV.U32 R7, RZ, RZ, R5 ;  /* 0x000000ffff077224 */ /* 0x000fce00078e0005 */
.L_x_30:
[----:B------:R-:W-:Y:S05]  /*1080*/  BSYNC.RECONVERGENT B1 ;  /* 0x0000000000017941 */ /* 0x000fea0003800200 */
.L_x_29:
[----:B------:R-:W-:Y:S01]  /*1090*/  VIADD R0, R0, 0x8 ;  /* 0x0000000800007836 */ /* 0x000fe20000000000 */
[----:B------:R-:W-:Y:S02]  /*10a0*/  DADD R26, R26, R6 ;  /* 0x000000001a1a7229 */ /* 0x000fe40000000006 */
[----:B------:R-:W-:Y:S02]  /*10b0*/  DADD R16, R16, 8 ;  /* 0x4020000010107429 */ /* 0x000fe40000000000 */
[----:B------:R-:W-:-:S13]  /*10c0*/  ISETP.NE.AND P0, PT, R0, UR4, PT ;  /* 0x0000000400007c0c */ /* 0x000fda000bf05270 */
[----:B------:R-:W-:Y:S05]  /*10d0*/  @P0 BRA `(.L_x_31) ;  /* 0xfffffff000300947 */ /* 0x000fea000383ffff */
.L_x_14:
[----:B------:R-:W-:-:S09]  /*10e0*/  UISETP.NE.AND UP0, UPT, UR6, URZ, UPT ;  /* 0x000000ff0600728c */ /* 0x000fd2000bf05270 */
[----:B------:R-:W-:Y:S05]  /*10f0*/  BRA.U !UP0, `(.L_x_13) ;  /* 0x0000000d08ec7547 */ /* 0x000fea000b800000 */
[----:B------:R-:W-:Y:S02]  /*1100*/  UISETP.GE.U32.AND UP0, UPT, UR6, 0x4, UPT ;  /* 0x000000040600788c */ /* 0x000fe4000bf06070 */
[----:B------:R-:W-:-:S07]  /*1110*/  ULOP3.LUT UR8, UR5, 0x3, URZ, 0xc0, !UPT ;  /* 0x0000000305087892 */ /* 0x000fce000f8ec0ff */
[----:B------:R-:W-:Y:S05]  /*1120*/  BRA.U !UP0, `(.L_x_32) ;  /* 0x0000000908187547 */ /* 0x000fea000b800000 */
[----:B------:R-:W0:Y:S02]  /*1130*/  LDCU.128 UR12, c[0x0][0x380] ;  /* 0x00007000ff0c77ac */ /* 0x000e240008000c00 */
[----:B0-----:R-:W-:-:S06]  /*1140*/  UIMAD.WIDE.U32 UR6, UR4, 0x8, UR14 ;  /* 0x00000008040678a5 */ /* 0x001fcc000f8e000e */
[----:B------:R-:W-:Y:S01]  /*1150*/  MOV R24, UR6 ;  /* 0x0000000600187c02 */ /* 0x000fe20008000f00 */
[----:B------:R-:W-:-:S06]  /*1160*/  IMAD.U32 R25, RZ, RZ, UR7 ;  /* 0x00000007ff197e24 */ /* 0x000fcc000f8e00ff */
[----:B------:R-:W2:Y:S01]  /*1170*/  LDG.E.64 R24, desc[UR10][R24.64] ;  /* 0x0000000a18187981 */ /* 0x000ea2000c1e1b00 */
[----:B------:R-:W-:Y:S01]  /*1180*/  MOV R13, UR13 ;  /* 0x0000000d000d7c02 */ /* 0x000fe20008000f00 */
[----:B------:R-:W-:Y:S02]  /*1190*/  VIADD R5, R3, UR4 ;  /* 0x0000000403057c36 */ /* 0x000fe40008000000 */
[----:B------:R-:W-:-:S04]  /*11a0*/  IMAD.U32 R12, RZ, RZ, UR12 ;  /* 0x0000000cff0c7e24 */ /* 0x000fc8000f8e00ff */
[----:B------:R-:W-:-:S05]  /*11b0*/  IMAD.WIDE R12, R5, 0x8, R12 ;  /* 0x00000008050c7825 */ /* 0x000fca00078e020c */
[----:B------:R-:W3:Y:S01]  /*11c0*/  LDG.E.64 R6, desc[UR10][R12.64] ;  /* 0x0000000a0c067981 */ /* 0x000ee2000c1e1b00 */
[----:B------:R-:W-:Y:S01]  /*11d0*/  IMAD.MOV.U32 R8, RZ, RZ, 0x1 ;  /* 0x00000001ff087424 */ /* 0x000fe200078e00ff */
[----:B------:R-:W3:Y:S01]  /*11e0*/  I2F.F64.U32 R4, UR4 ;  /* 0x0000000400047d12 */ /* 0x000ee20008201800 */
[----:B------:R-:W-:Y:S07]  /*11f0*/  BSSY.RECONVERGENT B1, `(.L_x_33) ;  /* 0x0000017000017945 */ /* 0x000fee0003800200 */
[----:B--2---:R-:W0:Y:S01]  /*1200*/  MUFU.RCP64H R9, R25 ;  /* 0x0000001900097308 */ /* 0x004e220000001800 */
[----:B---3--:R-:W-:-:S02]  /*1210*/  DMUL R4, R4, R6 ;  /* 0x0000000604047228 */ /* 0x008fc40000000000 */
[C---:B------:R-:W-:Y:S02]  /*1220*/  DADD R6, R24.reuse, -1 ;  /* 0xbff0000018067429 */ /* 0x040fe40000000000 */
[----:B0-----:R-:W-:-:S06]  /*1230*/  DFMA R10, -R24, R8, 1 ;  /* 0x3ff00000180a742b */ /* 0x001fcc0000000108 */
[----:B------:R-:W-:Y:S02]  /*1240*/  DMUL R4, R4, R6 ;  /* 0x0000000604047228 */ /* 0x000fe40000000000 */
[----:B------:R-:W-:-:S06]  /*1250*/  DFMA R10, R10, R10, R10 ;  /* 0x0000000a0a0a722b */ /* 0x000fcc000000000a */
[----:B------:R-:W-:Y:S02]  /*1260*/  DMUL R14, R6, R4 ;  /* 0x00000004060e7228 */ /* 0x000fe40000000000 */
[----:B------:R-:W-:-:S08]  /*1270*/  DFMA R10, R8, R10, R8 ;  /* 0x0000000a080a722b */ /* 0x000fd00000000008 */
[----:B------:R-:W-:Y:S01]  /*1280*/  DFMA R8, -R24, R10, 1 ;  /* 0x3ff000001808742b */ /* 0x000fe2000000010a */
[----:B------:R-:W-:-:S07]  /*1290*/  FSETP.GEU.AND P1, PT, |R15|, 6.5827683646048100446e-37, PT ;  /* 0x036000000f00780b */ /* 0x000fce0003f2e200 */
[----:B------:R-:W-:-:S08]  /*12a0*/  DFMA R8, R10, R8, R10 ;  /* 0x000000080a08722b */ /* 0x000fd0000000000a */
        /* <DEDUP_REMOVED lines=11> */
.L_x_34:
[----:B------:R-:W-:Y:S05]  /*1360*/  BSYNC.RECONVERGENT B1 ;  /* 0x0000000000017941 */ /* 0x000fea0003800200 */
.L_x_33:
[----:B------:R-:W-:Y:S01]  /*1370*/  IMAD.U32 R24, RZ, RZ, UR6 ;  /* 0x00000006ff187e24 */ /* 0x000fe2000f8e00ff */
[----:B------:R-:W2:Y:S01]  /*1380*/  LDG.E.64 R8, desc[UR10][R12.64+0x8] ;  /* 0x0000080a0c087981 */ /* 0x000ea2000c1e1b00 */
[----:B------:R-:W-:-:S06]  /*1390*/  IMAD.U32 R25, RZ, RZ, UR7 ;  /* 0x00000007ff197e24 */ /* 0x000fcc000f8e00ff */
[----:B------:R-:W3:Y:S01]  /*13a0*/  LDG.E.64 R24, desc[UR10][R24.64+0x8] ;  /* 0x0000080a18187981 */ /* 0x000ee2000c1e1b00 */
[----:B------:R-:W-:Y:S01]  /*13b0*/  UIADD3 UR9, UPT, UPT, UR4, 0x1, URZ ;  /* 0x0000000104097890 */ /* 0x000fe2000fffe0ff */
[----:B------:R-:W-:-:S08]  /*13c0*/  IMAD.MOV.U32 R10, RZ, RZ, 0x1 ;  /* 0x00000001ff0a7424 */ /* 0x000fd000078e00ff */
[----:B------:R-:W2:Y:S01]  /*13d0*/  I2F.F64.U32 R4, UR9 ;  /* 0x0000000900047d12 */ /* 0x000ea20008201800 */
[----:B------:R-:W-:Y:S07]  /*13e0*/  BSSY.RECONVERGENT B1, `(.L_x_35) ;  /* 0x0000018000017945 */ /* 0x000fee0003800200 */
[----:B---3--:R-:W0:Y:S01]  /*13f0*/  MUFU.RCP64H R11, R25 ;  /* 0x00000019000b7308 */ /* 0x008e220000001800 */
[----:B--2---:R-:W-:Y:S02]  /*1400*/  DMUL R4, R4, R8 ;  /* 0x0000000804047228 */ /* 0x004fe40000000000 */
[----:B0-----:R-:W-:-:S08]  /*1410*/  DFMA R14, -R24, R10, 1 ;  /* 0x3ff00000180e742b */ /* 0x001fd0000000010a */
[----:B------:R-:W-:Y:S02]  /*1420*/  DFMA R14, R14, R14, R14 ;  /* 0x0000000e0e0e722b */ /* 0x000fe4000000000e */
[----:B------:R-:W-:-:S06]  /*1430*/  DADD R8, R24, -1 ;  /* 0xbff0000018087429 */ /* 0x000fcc0000000000 */
[----:B------:R-:W-:Y:S02]  /*1440*/  DFMA R14, R10, R14, R10 ;  /* 0x0000000e0a0e722b */ /* 0x000fe4000000000a */
[----:B------:R-:W-:-:S06]  /*1450*/  DMUL R4, R4, R8 ;  /* 0x0000000804047228 */ /* 0x000fcc0000000000 */
[----:B------:R-:W-:Y:S02]  /*1460*/  DFMA R10, -R24, R14, 1 ;  /* 0x3ff00000180a742b */ /* 0x000fe4000000010e */
[----:B------:R-:W-:-:S06]  /*1470*/  DMUL R16, R8, R4 ;  /* 0x0000000408107228 */ /* 0x000fcc0000000000 */
[----:B------:R-:W-:-:S08]  /*1480*/  DFMA R10, R14, R10, R14 ;  /* 0x0000000a0e0a722b */ /* 0x000fd0000000000e */
[----:B------:R-:W-:-:S08]  /*1490*/  DMUL R4, R16, R10 ;  /* 0x0000000a10047228 */ /* 0x000fd00000000000 */
[----:B------:R-:W-:-:S08]  /*14a0*/  DFMA R8, -R24, R4, R16 ;  /* 0x000000041808722b */ /* 0x000fd00000000110 */
[----:B------:R-:W-:Y:S01]  /*14b0*/  DFMA R4, R10, R8, R4 ;  /* 0x000000080a04722b */ /* 0x000fe20000000004 */
[----:B------:R-:W-:-:S09]  /*14c0*/  FSETP.GEU.AND P1, PT, |R17|, 6.5827683646048100446e-37, PT ;  /* 0x036000001100780b */ /* 0x000fd20003f2e200 */
[----:B------:R-:W-:-:S05]  /*14d0*/  FFMA R0, RZ, R25, R5 ;  /* 0x00000019ff007223 */ /* 0x000fca0000000005 */
[----:B------:R-:W-:Y:S01]  /*14e0*/  FSETP.GT.AND P0, PT, |R0|, 1.469367938527859385e-39, PT ;  /* 0x001000000000780b */ /* 0x000fe20003f04200 */
[----:B------:R-:W-:-:S12]  /*14f0*/  DADD R14, R26, R6 ;  /* 0x000000001a0e7229 */ /* 0x000fd80000000006 */
[----:B------:R-:W-:Y:S05]  /*1500*/  @P0 BRA P1, `(.L_x_36) ;  /* 0x0000000000140947 */ /* 0x000fea0000800000 */
[----:B------:R-:W-:Y:S01]  /*1510*/  MOV R6, R16 ;  /* 0x0000001000067202 */ /* 0x000fe20000000f00 */
[----:B------:R-:W-:Y:S01]  /*1520*/  IMAD.MOV.U32 R5, RZ, RZ, R17 ;  /* 0x000000ffff057224 */ /* 0x000fe200078e0011 */
[----:B------:R-:W-:-:S07]  /*1530*/  MOV R4, 0x1550 ;  /* 0x0000155000047802 */ /* 0x000fce0000000f00 */
[----:B------:R-:W-:Y:S05]  /*1540*/  CALL.REL.NOINC `($__internal_1_$__cuda_sm20_div_rn_f64_full) ;  /* 0x0000000c00607944 */ /* 0x000fea0003c00000 */
[----:B------:R-:W-:-:S07]  /*1550*/  IMAD.MOV.U32 R4, RZ, RZ, R6 ;  /* 0x000000ffff047224 */ /* 0x000fce00078e0006 */
.L_x_36:
[----:B------:R-:W-:Y:S05]  /*1560*/  BSYNC.RECONVERGENT B1 ;  /* 0x0000000000017941 */ /* 0x000fea0003800200 */
.L_x_35:
[----:B------:R-:W-:Y:S01]  /*1570*/  IMAD.U32 R24, RZ, RZ, UR6 ;  /* 0x00000006ff187e24 */ /* 0x000fe2000f8e00ff */
[----:B------:R-:W-:Y:S01]  /*1580*/  MOV R25, UR7 ;  /* 0x0000000700197c02 */ /* 0x000fe20008000f00 */
[----:B------:R-:W2:Y:S05]  /*1590*/  LDG.E.64 R8, desc[UR10][R12.64+0x10] ;  /* 0x0000100a0c087981 */ /* 0x000eaa000c1e1b00 */
[----:B------:R-:W3:Y:S01]  /*15a0*/  LDG.E.64 R24, desc[UR10][R24.64+0x10] ;  /* 0x0000100a18187981 */ /* 0x000ee2000c1e1b00 */
[----:B------:R-:W-:Y:S01]  /*15b0*/  UIADD3 UR9, UPT, UPT, UR4, 0x2, URZ ;  /* 0x0000000204097890 */ /* 0x000fe2000fffe0ff */
[----:B------:R-:W-:-:S08]  /*15c0*/  IMAD.MOV.U32 R10, RZ, RZ, 0x1 ;  /* 0x00000001ff0a7424 */ /* 0x000fd000078e00ff */
[----:B------:R-:W2:Y:S01]  /*15d0*/  I2F.F64.U32 R6, UR9 ;  /* 0x0000000900067d12 */ /* 0x000ea20008201800 */
[----:B------:R-:W-:Y:S01]  /*15e0*/  BSSY.RECONVERGENT B1, `(.L_x_37) ;  /* 0x0000018000017945 */ /* 0x000fe20003800200 */
[----:B------:R-:W-:-:S06]  /*15f0*/  DADD R14, R14, R4 ;  /* 0x000000000e0e7229 */ /* 0x000fcc0000000004 */
        /* <DEDUP_REMOVED lines=22> */
.L_x_38:
[----:B------:R-:W-:Y:S05]  /*1760*/  BSYNC.RECONVERGENT B1 ;  /* 0x0000000000017941 */ /* 0x000fea0003800200 */
.L_x_37:
[----:B------:R-:W-:Y:S01]  /*1770*/  IMAD.U32 R24, RZ, RZ, UR6 ;  /* 0x00000006ff187e24 */ /* 0x000fe2000f8e00ff */
[----:B------:R-:W2:Y:S01]  /*1780*/  LDG.E.64 R12, desc[UR10][R12.64+0x18] ;  /* 0x0000180a0c0c7981 */ /* 0x000ea2000c1e1b00 */
[----:B------:R-:W-:-:S06]  /*1790*/  IMAD.U32 R25, RZ, RZ, UR7 ;  /* 0x00000007ff197e24 */ /* 0x000fcc000f8e00ff */
        /* <DEDUP_REMOVED lines=28> */
.L_x_40:
[----:B------:R-:W-:Y:S05]  /*1960*/  BSYNC.RECONVERGENT B1 ;  /* 0x0000000000017941 */ /* 0x000fea0003800200 */
.L_x_39:
[----:B------:R-:W-:Y:S01]  /*1970*/  DADD R26, R14, R4 ;  /* 0x000000000e1a7229 */ /* 0x000fe20000000004 */
[----:B------:R-:W-:-:S12]  /*1980*/  UIADD3 UR4, UPT, UPT, UR4, 0x4, URZ ;  /* 0x0000000404047890 */ /* 0x000fd8000fffe0ff */
.L_x_32:
[----:B------:R-:W-:-:S09]  /*1990*/  UISETP.NE.AND UP0, UPT, UR8, URZ, UPT ;  /* 0x000000ff0800728c */ /* 0x000fd2000bf05270 */
[----:B------:R-:W-:Y:S05]  /*19a0*/  BRA.U !UP0, `(.L_x_13) ;  /* 0x0000000508c07547 */ /* 0x000fea000b800000 */
[----:B------:R-:W-:-:S09]  /*19b0*/  UISETP.NE.AND UP0, UPT, UR8, 0x1, UPT ;  /* 0x000000010800788c */ /* 0x000fd2000bf05270 */
[----:B------:R-:W-:Y:S05]  /*19c0*/  BRA.U !UP0, `(.L_x_41) ;  /* 0x0000000508187547 */ /* 0x000fea000b800000 */
[----:B------:R-:W0:Y:S02]  /*19d0*/  LDCU.128 UR12, c[0x0][0x380] ;  /* 0x00007000ff0c77ac */ /* 0x000e240008000c00 */
[----:B0-----:R-:W-:-:S06]  /*19e0*/  UIMAD.WIDE.U32 UR6, UR4, 0x8, UR14 ;  /* 0x00000008040678a5 */ /* 0x001fcc000f8e000e */
[----:B------:R-:W-:Y:S01]  /*19f0*/  IMAD.U32 R24, RZ, RZ, UR6 ;  /* 0x00000006ff187e24 */ /* 0x000fe2000f8e00ff */
[----:B------:R-:W-:-:S06]  /*1a00*/  MOV R25, UR7 ;  /* 0x0000000700197c02 */ /* 0x000fcc0008000f00 */
[----:B------:R-:W2:Y:S01]  /*1a10*/  LDG.E.64 R24, desc[UR10][R24.64] ;  /* 0x0000000a18187981 */ /* 0x000ea2000c1e1b00 */
[----:B------:R-:W-:Y:S02]  /*1a20*/  VIADD R5, R3, UR4 ;  /* 0x0000000403057c36 */ /* 0x000fe40008000000 */
[----:B------:R-:W-:Y:S02]  /*1a30*/  IMAD.U32 R12, RZ, RZ, UR12 ;  /* 0x0000000cff0c7e24 */ /* 0x000fe4000f8e00ff */
[----:B------:R-:W-:Y:S02]  /*1a40*/  IMAD.U32 R13, RZ, RZ, UR13 ;  /* 0x0000000dff0d7e24 */ /* 0x000fe4000f8e00ff */
[----:B------:R-:W-:-:S05]  /*1a50*/  IMAD.WIDE R12, R5, 0x8, R12 ;  /* 0x00000008050c7825 */ /* 0x000fca00078e020c */
[----:B------:R-:W3:Y:S01]  /*1a60*/  LDG.E.64 R4, desc[UR10][R12.64] ;  /* 0x0000000a0c047981 */ /* 0x000ee2000c1e1b00 */
[----:B------:R-:W-:Y:S01]  /*1a70*/  MOV R8, 0x1 ;  /* 0x0000000100087802 */ /* 0x000fe20000000f00 */
[----:B------:R-:W3:Y:S01]  /*1a80*/  I2F.F64.U32 R14, UR4 ;  /* 0x00000004000e7d12 */ /* 0x000ee20008201800 */
[----:B------:R-:W-:Y:S07]  /*1a90*/  BSSY.RECONVERGENT B1, `(.L_x_42) ;  /* 0x0000017000017945 */ /* 0x000fee0003800200 */
[----:B--2---:R-:W0:Y:S01]  /*1aa0*/  MUFU.RCP64H R9, R25 ;  /* 0x0000001900097308 */ /* 0x004e220000001800 */
[----:B---3--:R-:W-:-:S02]  /*1ab0*/  DMUL R4, R14, R4 ;  /* 0x000000040e047228 */ /* 0x008fc40000000000 */
        /* <DEDUP_REMOVED lines=19> */
[----:B------:R-:W-:-:S07]  /*1bf0*/  IMAD.MOV.U32 R7, RZ, RZ, R5 ;  /* 0x000000ffff077224 */ /* 0x000fce00078e0005 */
.L_x_43:
[----:B------:R-:W-:Y:S05]  /*1c00*/  BSYNC.RECONVERGENT B1 ;  /* 0x0000000000017941 */ /* 0x000fea0003800200 */
.L_x_42:
[----:B------:R-:W-:Y:S01]  /*1c10*/  MOV R24, UR6 ;  /* 0x0000000600187c02 */ /* 0x000fe20008000f00 */
[----:B------:R-:W-:Y:S01]  /*1c20*/  IMAD.U32 R25, RZ, RZ, UR7 ;  /* 0x00000007ff197e24 */ /* 0x000fe2000f8e00ff */
[----:B------:R-:W2:Y:S05]  /*1c30*/  LDG.E.64 R12, desc[UR10][R12.64+0x8] ;  /* 0x0000080a0c0c7981 */ /* 0x000eaa000c1e1b00 */
[----:B------:R-:W3:Y:S01]  /*1c40*/  LDG.E.64 R24, desc[UR10][R24.64+0x8] ;  /* 0x0000080a18187981 */ /* 0x000ee2000c1e1b00 */
[----:B------:R-:W-:Y:S01]  /*1c50*/  UIADD3 UR6, UPT, UPT, UR4, 0x1, URZ ;  /* 0x0000000104067890 */ /* 0x000fe2000fffe0ff */
[----:B------:R-:W-:-:S08]  /*1c60*/  IMAD.MOV.U32 R10, RZ, RZ, 0x1 ;  /* 0x00000001ff0a7424 */ /* 0x000fd000078e00ff */
[----:B------:R-:W2:Y:S01]  /*1c70*/  I2F.F64.U32 R8, UR6 ;  /* 0x0000000600087d12 */ /* 0x000ea20008201800 */
[----:B------:R-:W-:Y:S01]  /*1c80*/  BSSY.RECONVERGENT B1, `(.L_x_44) ;  /* 0x0000018000017945 */ /* 0x000fe20003800200 */
[----:B------:R-:W-:-:S06]  /*1c90*/  DADD R26, R26, R6 ;  /* 0x000000001a1a7229 */ /* 0x000fcc0000000006 */
[----:B---3--:R-:W0:Y:S02]  /*1ca0*/  MUFU.RCP64H R11, R25 ;  /* 0x00000019000b7308 */ /* 0x008e240000001800 */
[----:B0-----:R-:W-:-:S08]  /*1cb0*/  DFMA R4, -R24, R10, 1 ;  /* 0x3ff000001804742b */ /* 0x001fd0000000010a */
[----:B------:R-:W-:Y:S02]  /*1cc0*/  DFMA R14, R4, R4, R4 ;  /* 0x00000004040e722b */ /* 0x000fe40000000004 */
[----:B--2---:R-:W-:Y:S02]  /*1cd0*/  DMUL R4, R8, R12 ;  /* 0x0000000c08047228 */ /* 0x004fe40000000000 */
[----:B------:R-:W-:-:S04]  /*1ce0*/  DADD R8, R24, -1 ;  /* 0xbff0000018087429 */ /* 0x000fc80000000000 */
[----:B------:R-:W-:-:S04]  /*1cf0*/  DFMA R14, R10, R14, R10 ;  /* 0x0000000e0a0e722b */ /* 0x000fc8000000000a */
[----:B------:R-:W-:-:S04]  /*1d00*/  DMUL R4, R4, R8 ;  /* 0x0000000804047228 */ /* 0x000fc80000000000 */
[----:B------:R-:W-:-:S04]  /*1d10*/  DFMA R10, -R24, R14, 1 ;  /* 0x3ff00000180a742b */ /* 0x000fc8000000010e */
[----:B------:R-:W-:-:S04]  /*1d20*/  DMUL R12, R8, R4 ;  /* 0x00000004080c7228 */ /* 0x000fc80000000000 */
        /* <DEDUP_REMOVED lines=13> */
.L_x_45:
[----:B------:R-:W-:Y:S05]  /*1e00*/  BSYNC.RECONVERGENT B1 ;  /* 0x0000000000017941 */ /* 0x000fea0003800200 */
.L_x_44:
[----:B------:R-:W-:Y:S01]  /*1e10*/  DADD R26, R26, R4 ;  /* 0x000000001a1a7229 */ /* 0x000fe20000000004 */
[----:B------:R-:W-:-:S12]  /*1e20*/  UIADD3 UR4, UPT, UPT, UR4, 0x2, URZ ;  /* 0x0000000204047890 */ /* 0x000fd8000fffe0ff */
.L_x_41:
[----:B------:R-:W-:-:S04]  /*1e30*/  ULOP3.LUT UR5, UR5, 0x1, URZ, 0xc0, !UPT ;  /* 0x0000000105057892 */ /* 0x000fc8000f8ec0ff */
[----:B------:R-:W-:-:S09]  /*1e40*/  UISETP.NE.U32.AND UP0, UPT, UR5, 0x1, UPT ;  /* 0x000000010500788c */ /* 0x000fd2000bf05070 */
[----:B------:R-:W-:Y:S05]  /*1e50*/  BRA.U UP0, `(.L_x_13) ;  /* 0x0000000100947547 */ /* 0x000fea000b800000 */
[----:B------:R-:W0:Y:S02]  /*1e60*/  LDCU.128 UR12, c[0x0][0x380] ;  /* 0x00007000ff0c77ac */ /* 0x000e240008000c00 */
[----:B0-----:R-:W-:-:S06]  /*1e70*/  UIMAD.WIDE.U32 UR6, UR4, 0x8, UR14 ;  /* 0x00000008040678a5 */ /* 0x001fcc000f8e000e */
[----:B------:R-:W-:Y:S02]  /*1e80*/  IMAD.U32 R24, RZ, RZ, UR6 ;  /* 0x00000006ff187e24 */ /* 0x000fe4000f8e00ff */
[----:B------:R-:W-:-:S06]  /*1e90*/  IMAD.U32 R25, RZ, RZ, UR7 ;  /* 0x00000007ff197e24 */ /* 0x000fcc000f8e00ff */
[----:B------:R-:W2:Y:S01]  /*1ea0*/  LDG.E.64 R24, desc[UR10][R24.64] ;  /* 0x0000000a18187981 */ /* 0x000ea2000c1e1b00 */
[----:B------:R-:W-:Y:S01]  /*1eb0*/  IADD3 R3, PT, PT, R3, UR4, RZ ;  /* 0x0000000403037c10 */ /* 0x000fe2000fffe0ff */
[----:B------:R-:W-:Y:S02]  /*1ec0*/  IMAD.U32 R6, RZ, RZ, UR12 ;  /* 0x0000000cff067e24 */ /* 0x000fe4000f8e00ff */
[----:B------:R-:W-:Y:S02]  /*1ed0*/  IMAD.U32 R7, RZ, RZ, UR13 ;  /* 0x0000000dff077e24 */ /* 0x000fe4000f8e00ff */
[----:B------:R-:W-:-:S06]  /*1ee0*/  IMAD.WIDE R6, R3, 0x8, R6 ;  /* 0x0000000803067825 */ /* 0x000fcc00078e0206 */
[----:B------:R-:W3:Y:S01]  /*1ef0*/  LDG.E.64 R6, desc[UR10][R6.64] ;  /* 0x0000000a06067981 */ /* 0x000ee2000c1e1b00 */
[----:B------:R-:W-:Y:S01]  /*1f00*/  IMAD.MOV.U32 R10, RZ, RZ, 0x1 ;  /* 0x00000001ff0a7424 */ /* 0x000fe200078e00ff */
        /* <DEDUP_REMOVED lines=24> */
.L_x_47:
[----:B------:R-:W-:Y:S05]  /*2090*/  BSYNC.RECONVERGENT B1 ;  /* 0x0000000000017941 */ /* 0x000fea0003800200 */
.L_x_46:
[----:B------:R-:W-:-:S11]  /*20a0*/  DADD R26, R26, R6 ;  /* 0x000000001a1a7229 */ /* 0x000fd60000000006 */
.L_x_13:
[----:B------:R-:W0:Y:S02]  /*20b0*/  LDC.64 R6, c[0x4][0x8] ;  /* 0x01000200ff067b82 */ /* 0x000e240000000a00 */
[----:B0-----:R-:W2:Y:S06]  /*20c0*/  LDG.E.64 R6, desc[UR10][R6.64] ;  /* 0x0000000a06067981 */ /* 0x001eac000c1e1b00 */
[----:B------:R-:W0:Y:S02]  /*20d0*/  LDC.64 R4, c[0x4][0x28] ;  /* 0x01000a00ff047b82 */ /* 0x000e240000000a00 */
[----:B0-----:R-:W3:Y:S01]  /*20e0*/  LDG.E.64 R4, desc[UR10][R4.64] ;  /* 0x0000000a04047981 */ /* 0x001ee2000c1e1b00 */
[----:B------:R-:W-:Y:S01]  /*20f0*/  UMOV UR4, 0x54442eea ;  /* 0x54442eea00047882 */ /* 0x000fe20000000000 */
[----:B------:R-:W-:Y:S01]  /*2100*/  UMOV UR5, 0x401921fb ;  /* 0x401921fb00057882 */ /* 0x000fe20000000000 */
[----:B------:R-:W-:Y:S01]  /*2110*/  IMAD.MOV.U32 R8, RZ, RZ, 0x1 ;  /* 0x00000001ff087424 */ /* 0x000fe200078e00ff */
[----:B------:R-:W-:Y:S01]  /*2120*/  BSSY.RECONVERGENT B1, `(.L_x_48) ;  /* 0x0000016000017945 */ /* 0x000fe20003800200 */
[----:B--2---:R-:W-:-:S06]  /*2130*/  DMUL R24, R6, UR4 ;  /* 0x0000000406187c28 */ /* 0x004fcc0008000000 */
[----:B------:R-:W0:Y:S02]  /*2140*/  MUFU.RCP64H R9, R25 ;  /* 0x0000001900097308 */ /* 0x000e240000001800 */
[----:B0-----:R-:W-:Y:S02]  /*2150*/  DFMA R10, -R24, R8, 1 ;  /* 0x3ff00000180a742b */ /* 0x001fe40000000108 */
[----:B---3--:R-:W-:-:S06]  /*2160*/  DMUL R26, R4, R26 ;  /* 0x0000001a041a7228 */ /* 0x008fcc0000000000 */
[----:B------:R-:W-:Y:S02]  /*2170*/  DFMA R10, R10, R10, R10 ;  /* 0x0000000a0a0a722b */ /* 0x000fe4000000000a */
[----:B------:R-:W-:-:S06]  /*2180*/  DMUL R26, R4, R26 ;  /* 0x0000001a041a7228 */ /* 0x000fcc0000000000 */
[----:B------:R-:W-:-:S04]  /*2190*/  DFMA R10, R8, R10, R8 ;  /* 0x0000000a080a722b */ /* 0x000fc80000000008 */
[----:B------:R-:W-:-:S04]  /*21a0*/  FSETP.GEU.AND P1, PT, |R27|, 6.5827683646048100446e-37, PT ;  /* 0x036000001b00780b */ /* 0x000fc80003f2e200 */
[----:B------:R-:W-:-:S08]  /*21b0*/  DFMA R6, -R24, R10, 1 ;  /* 0x3ff000001806742b */ /* 0x000fd0000000010a */
[----:B------:R-:W-:-:S08]  /*21c0*/  DFMA R6, R10, R6, R10 ;  /* 0x000000060a06722b */ /* 0x000fd0000000000a */
        /* <DEDUP_REMOVED lines=11> */
.L_x_49:
[----:B------:R-:W-:Y:S05]  /*2280*/  BSYNC.RECONVERGENT B1 ;  /* 0x0000000000017941 */ /* 0x000fea0003800200 */
.L_x_48:
[----:B------:R-:W0:Y:S02]  /*2290*/  LDC.64 R4, c[0x0][0x390] ;  /* 0x0000e400ff047b82 */ /* 0x000e240000000a00 */
[----:B0-----:R-:W-:-:S05]  /*22a0*/  IMAD.WIDE R2, R2, 0x8, R4 ;  /* 0x0000000802027825 */ /* 0x001fca00078e0204 */
[----:B------:R-:W-:Y:S01]  /*22b0*/  STG.E.64 desc[UR10][R2.64], R6 ;  /* 0x0000000602007986 */ /* 0x000fe2000c101b0a */
[----:B------:R-:W-:Y:S05]  /*22c0*/  EXIT ;  /* 0x000000000000794d */ /* 0x000fea0003800000 */
        .weak           $__internal_1_$__cuda_sm20_div_rn_f64_full
        .type           $__internal_1_$__cuda_sm20_div_rn_f64_full,@function
        .size           $__internal_1_$__cuda_sm20_div_rn_f64_full,(.L_x_195 - $__internal_1_$__cuda_sm20_div_rn_f64_full)
$__internal_1_$__cuda_sm20_div_rn_f64_full:
[C---:B------:R-:W-:Y:S01]  /*22d0*/  FSETP.GEU.AND P0, PT, |R25|.reuse, 1.469367938527859385e-39, PT ;  /* 0x001000001900780b */ /* 0x040fe20003f0e200 */
[----:B------:R-:W-:Y:S01]  /*22e0*/  IMAD.MOV.U32 R31, RZ, RZ, R5 ;  /* 0x000000ffff1f7224 */ /* 0x000fe200078e0005 */
[----:B------:R-:W-:Y:S01]  /*22f0*/  LOP3.LUT R22, R25, 0x800fffff, RZ, 0xc0, !PT ;  /* 0x800fffff19167812 */ /* 0x000fe200078ec0ff */
[----:B------:R-:W-:Y:S01]  /*2300*/  IMAD.MOV.U32 R10, RZ, RZ, 0x1 ;  /* 0x00000001ff0a7424 */ /* 0x000fe200078e00ff */
[----:B------:R-:W-:Y:S01]  /*2310*/  MOV R30, R6 ;  /* 0x00000006001e7202 */ /* 0x000fe20000000f00 */
[----:B------:R-:W-:Y:S01]  /*2320*/  BSSY.RECONVERGENT B0, `(.L_x_50) ;  /* 0x0000059000007945 */ /* 0x000fe20003800200 */
[----:B------:R-:W-:Y:S01]  /*2330*/  LOP3.LUT R23, R22, 0x3ff00000, RZ, 0xfc, !PT ;  /* 0x3ff0000016177812 */ /* 0x000fe200078efcff */
[----:B------:R-:W-:Y:S01]  /*2340*/  IMAD.MOV.U32 R22, RZ, RZ, R24 ;  /* 0x000000ffff167224 */ /* 0x000fe200078e0018 */
[C---:B------:R-:W-:Y:S02]  /*2350*/  FSETP.GEU.AND P2, PT, |R31|.reuse, 1.469367938527859385e-39, PT ;  /* 0x001000001f00780b */ /* 0x040fe40003f4e200 */
[----:B------:R-:W-:-:S02]  /*2360*/  LOP3.LUT R5, R31, 0x7ff00000, RZ, 0xc0, !PT ;  /* 0x7ff000001f057812 */ /* 0x000fc400078ec0ff */
[----:B------:R-:W-:Y:S01]  /*2370*/  LOP3.LUT R8, R25, 0x7ff00000, RZ, 0xc0, !PT ;  /* 0x7ff0000019087812 */ /* 0x000fe200078ec0ff */
[----:B------:R-:W-:Y:S01]  /*2380*/  @!P0 DMUL R22, R24, 8.98846567431157953865e+307 ;  /* 0x7fe0000018168828 */ /* 0x000fe20000000000 */
[----:B------:R-:W-:Y:S02]  /*2390*/  MOV R32, R30 ;  /* 0x0000001e00207202 */ /* 0x000fe40000000f00 */
[----:B------:R-:W-:-:S03]  /*23a0*/  ISETP.GE.U32.AND P1, PT, R5, R8, PT ;  /* 0x000000080500720c */ /* 0x000fc60003f26070 */
[----:B------:R-:W0:Y:S02]  /*23b0*/  MUFU.RCP64H R11, R23 ;  /* 0x00000017000b7308 */ /* 0x000e240000001800 */
[----:B------:R-:W-:Y:S02]  /*23c0*/  @!P2 LOP3.LUT R6, R25, 0x7ff00000, RZ, 0xc0, !PT ;  /* 0x7ff000001906a812 */ /* 0x000fe400078ec0ff */
[----:B------:R-:W-:Y:S02]  /*23d0*/  @!P0 LOP3.LUT R8, R23, 0x7ff00000, RZ, 0xc0, !PT ;  /* 0x7ff0000017088812 */ /* 0x000fe400078ec0ff */
[----:B------:R-:W-:Y:S01]  /*23e0*/  @!P2 ISETP.GE.U32.AND P3, PT, R5, R6, PT ;  /* 0x000000060500a20c */ /* 0x000fe20003f66070 */
[----:B------:R-:W-:-:S05]  /*23f0*/  IMAD.MOV.U32 R6, RZ, RZ, 0x1ca00000 ;  /* 0x1ca00000ff067424 */ /* 0x000fca00078e00ff */
[C---:B------:R-:W-:Y:S02]  /*2400*/  @!P2 SEL R9, R6.reuse, 0x63400000, !P3 ;  /* 0x634000000609a807 */ /* 0x040fe40005800000 */
[----:B------:R-:W-:Y:S02]  /*2410*/  SEL R7, R6, 0x63400000, !P1 ;  /* 0x6340000006077807 */ /* 0x000fe40004800000 */
[--C-:B------:R-:W-:Y:S01]  /*2420*/  @!P2 LOP3.LUT R9, R9, 0x80000000, R31.reuse, 0xf8, !PT ;  /* 0x800000000909a812 */ /* 0x100fe200078ef81f */
[----:B0-----:R-:W-:Y:S01]  /*2430*/  DFMA R28, R10, -R22, 1 ;  /* 0x3ff000000a1c742b */ /* 0x001fe20000000816 */
[----:B------:R-:W-:Y:S01]  /*2440*/  LOP3.LUT R33, R7, 0x800fffff, R31, 0xf8, !PT ;  /* 0x800fffff07217812 */ /* 0x000fe200078ef81f */
[----:B------:R-:W-:-:S06]  /*2450*/  IMAD.MOV.U32 R7, RZ, RZ, R5 ;  /* 0x000000ffff077224 */ /* 0x000fcc00078e0005 */
[----:B------:R-:W-:-:S08]  /*2460*/  DFMA R28, R28, R28, R28 ;  /* 0x0000001c1c1c722b */ /* 0x000fd0000000001c */
[----:B------:R-:W-:Y:S01]  /*2470*/  DFMA R10, R10, R28, R10 ;  /* 0x0000001c0a0a722b */ /* 0x000fe2000000000a */
[----:B------:R-:W-:Y:S01]  /*2480*/  @!P2 LOP3.LUT R29, R9, 0x100000, RZ, 0xfc, !PT ;  /* 0x00100000091da812 */ /* 0x000fe200078efcff */
[----:B------:R-:W-:-:S06]  /*2490*/  @!P2 IMAD.MOV.U32 R28, RZ, RZ, RZ ;  /* 0x000000ffff1ca224 */ /* 0x000fcc00078e00ff */
[----:B------:R-:W-:Y:S02]  /*24a0*/  DFMA R34, R10, -R22, 1 ;  /* 0x3ff000000a22742b */ /* 0x000fe40000000816 */
[----:B------:R-:W-:-:S06]  /*24b0*/  @!P2 DFMA R32, R32, 2, -R28 ;  /* 0x400000002020a82b */ /* 0x000fcc000000081c */
[----:B------:R-:W-:-:S04]  /*24c0*/  DFMA R34, R10, R34, R10 ;  /* 0x000000220a22722b */ /* 0x000fc8000000000a */
[----:B------:R-:W-:-:S04]  /*24d0*/  @!P2 LOP3.LUT R7, R33, 0x7ff00000, RZ, 0xc0, !PT ;  /* 0x7ff000002107a812 */ /* 0x000fc800078ec0ff */
[----:B------:R-:W-:Y:S01]  /*24e0*/  DMUL R10, R34, R32 ;  /* 0x00000020220a7228 */ /* 0x000fe20000000000 */
[----:B------:R-:W-:-:S05]  /*24f0*/  VIADD R9, R7, 0xffffffff ;  /* 0xffffffff07097836 */ /* 0x000fca0000000000 */
[----:B------:R-:W-:Y:S02]  /*2500*/  ISETP.GT.U32.AND P0, PT, R9, 0x7feffffe, PT ;  /* 0x7feffffe0900780c */ /* 0x000fe40003f04070 */
[----:B------:R-:W-:-:S08]  /*2510*/  DFMA R28, R10, -R22, R32 ;  /* 0x800000160a1c722b */ /* 0x000fd00000000020 */
[----:B------:R-:W-:Y:S01]  /*2520*/  DFMA R28, R34, R28, R10 ;  /* 0x0000001c221c722b */ /* 0x000fe2000000000a */
[----:B------:R-:W-:-:S04]  /*2530*/  IADD3 R10, PT, PT, R8, -0x1, RZ ;  /* 0xffffffff080a7810 */ /* 0x000fc80007ffe0ff */
[----:B------:R-:W-:-:S13]  /*2540*/  ISETP.GT.U32.OR P0, PT, R10, 0x7feffffe, P0 ;  /* 0x7feffffe0a00780c */ /* 0x000fda0000704470 */
[----:B------:R-:W-:Y:S05]  /*2550*/  @P0 BRA `(.L_x_51) ;  /* 0x0000000000740947 */ /* 0x000fea0003800000 */
[----:B------:R-:W-:-:S04]  /*2560*/  LOP3.LUT R8, R25, 0x7ff00000, RZ, 0xc0, !PT ;  /* 0x7ff0000019087812 */ /* 0x000fc800078ec0ff */
[CC--:B------:R-:W-:Y:S02]  /*2570*/  VIADDMNMX R7, R5.reuse, -R8.reuse, 0xb9600000, !PT ;  /* 0xb960000005077446 */ /* 0x0c0fe40007800908 */
[----:B------:R-:W-:Y:S01]  /*2580*/  ISETP.GE.U32.AND P0, PT, R5, R8, PT ;  /* 0x000000080500720c */ /* 0x000fe20003f06070 */
[----:B------:R-:W-:Y:S01]  /*2590*/  IMAD.MOV.U32 R8, RZ, RZ, RZ ;  /* 0x000000ffff087224 */ /* 0x000fe200078e00ff */
[----:B------:R-:W-:Y:S02]  /*25a0*/  VIMNMX R7, PT, PT, R7, 0x46a00000, PT ;  /* 0x46a0000007077848 */ /* 0x000fe40003fe0100 */
[----:B------:R-:W-:-:S05]  /*25b0*/  SEL R6, R6, 0x63400000, !P0 ;  /* 0x6340000006067807 */ /* 0x000fca0004000000 */
[----:B------:R-:W-:-:S04]  /*25c0*/  IMAD.IADD R6, R7, 0x1, -R6 ;  /* 0x0000000107067824 */ /* 0x000fc800078e0a06 */
[----:B------:R-:W-:-:S06]  /*25d0*/  VIADD R9, R6, 0x7fe00000 ;  /* 0x7fe0000006097836 */ /* 0x000fcc0000000000 */
[----:B------:R-:W-:-:S10]  /*25e0*/  DMUL R10, R28, R8 ;  /* 0x000000081c0a7228 */ /* 0x000fd40000000000 */
[----:B------:R-:W-:-:S13]  /*25f0*/  FSETP.GTU.AND P0, PT, |R11|, 1.469367938527859385e-39, PT ;  /* 0x001000000b00780b */ /* 0x000fda0003f0c200 */
[----:B------:R-:W-:Y:S05]  /*2600*/  @P0 BRA `(.L_x_52) ;  /* 0x0000000000a80947 */ /* 0x000fea0003800000 */
[----:B------:R-:W-:-:S06]  /*2610*/  DFMA R22, R28, -R22, R32 ;  /* 0x800000161c16722b */ /* 0x000fcc0000000020 */
[----:B------:R-:W-:-:S04]  /*2620*/  MOV R22, RZ ;  /* 0x000000ff00167202 */ /* 0x000fc80000000f00 */
[C---:B------:R-:W-:Y:S02]  /*2630*/  FSETP.NEU.AND P0, PT, R23.reuse, RZ, PT ;  /* 0x000000ff1700720b */ /* 0x040fe40003f0d000 */
[----:B------:R-:W-:-:S04]  /*2640*/  LOP3.LUT R24, R23, 0x80000000, R25, 0x48, !PT ;  /* 0x8000000017187812 */ /* 0x000fc800078e4819 */
[----:B------:R-:W-:-:S07]  /*2650*/  LOP3.LUT R23, R24, R9, RZ, 0xfc, !PT ;  /* 0x0000000918177212 */ /* 0x000fce00078efcff */
[----:B------:R-:W-:Y:S05]  /*2660*/  @!P0 BRA `(.L_x_52) ;  /* 0x0000000000908947 */ /* 0x000fea0003800000 */
[----:B------:R-:W-:Y:S01]  /*2670*/  IMAD.MOV R9, RZ, RZ, -R6 ;  /* 0x000000ffff097224 */ /* 0x000fe200078e0a06 */
[----:B------:R-:W-:Y:S01]  /*2680*/  IADD3 R6, PT, PT, -R6, -0x43300000, RZ ;  /* 0xbcd0000006067810 */ /* 0x000fe20007ffe1ff */
[----:B------:R-:W-:-:S06]  /*2690*/  IMAD.MOV.U32 R8, RZ, RZ, RZ ;  /* 0x000000ffff087224 */ /* 0x000fcc00078e00ff */
[----:B------:R-:W-:Y:S02]  /*26a0*/  DFMA R8, R10, -R8, R28 ;  /* 0x800000080a08722b */ /* 0x000fe4000000001c */
[----:B------:R-:W-:-:S08]  /*26b0*/  DMUL.RP R28, R28, R22 ;  /* 0x000000161c1c7228 */ /* 0x000fd00000008000 */
[----:B------:R-:W-:Y:S02]  /*26c0*/  FSETP.NEU.AND P0, PT, |R9|, R6, PT ;  /* 0x000000060900720b */ /* 0x000fe40003f0d200 */
[----:B------:R-:W-:Y:S02]  /*26d0*/  LOP3.LUT R24, R29, R24, RZ, 0x3c, !PT ;  /* 0x000000181d187212 */ /* 0x000fe400078e3cff */
[----:B------:R-:W-:Y:S02]  /*26e0*/  FSEL R6, R28, R10, !P0 ;  /* 0x0000000a1c067208 */ /* 0x000fe40004000000 */
[----:B------:R-:W-:-:S03]  /*26f0*/  FSEL R7, R24, R11, !P0 ;  /* 0x0000000b18077208 */ /* 0x000fc60004000000 */
[----:B------:R-:W-:Y:S01]  /*2700*/  IMAD.MOV.U32 R10, RZ, RZ, R6 ;  /* 0x000000ffff0a7224 */ /* 0x000fe200078e0006 */
[----:B------:R-:W-:Y:S01]  /*2710*/  MOV R11, R7 ;  /* 0x00000007000b7202 */ /* 0x000fe20000000f00 */
[----:B------:R-:W-:Y:S06]  /*2720*/  BRA `(.L_x_52) ;  /* 0x0000000000607947 */ /* 0x000fec0003800000 */
.L_x_51:
        /* <DEDUP_REMOVED lines=12> */
[----:B------:R-:W-:Y:S01]  /*27f0*/  @!P0 IMAD.MOV.U32 R10, RZ, RZ, RZ ;  /* 0x000000ffff0a8224 */ /* 0x000fe200078e00ff */
[----:B------:R-:W-:Y:S01]  /*2800*/  @!P0 MOV R11, R25 ;  /* 0x00000019000b8202 */ /* 0x000fe20000000f00 */
[----:B------:R-:W-:Y:S02]  /*2810*/  @P0 IMAD.MOV.U32 R10, RZ, RZ, RZ ;  /* 0x000000ffff0a0224 */ /* 0x000fe400078e00ff */
[----:B------:R-:W-:Y:S01]  /*2820*/  @P0 IMAD.MOV.U32 R11, RZ, RZ, R5 ;  /* 0x000000ffff0b0224 */ /* 0x000fe200078e0005 */
[----:B------:R-:W-:Y:S06]  /*2830*/  BRA `(.L_x_52) ;  /* 0x00000000001c7947 */ /* 0x000fec0003800000 */
.L_x_54:
[----:B------:R-:W-:Y:S01]  /*2840*/  LOP3.LUT R5, R25, 0x80000, RZ, 0xfc, !PT ;  /* 0x0008000019057812 */ /* 0x000fe200078efcff */
[----:B------:R-:W-:-:S03]  /*2850*/  IMAD.MOV.U32 R10, RZ, RZ, R24 ;  /* 0x000000ffff0a7224 */ /* 0x000fc600078e0018 */
[----:B------:R-:W-:Y:S01]  /*2860*/  MOV R11, R5 ;  /* 0x00000005000b7202 */ /* 0x000fe20000000f00 */
[----:B------:R-:W-:Y:S06]  /*2870*/  BRA `(.L_x_52) ;  /* 0x00000000000c7947 */ /* 0x000fec0003800000 */
.L_x_53:
[----:B------:R-:W-:Y:S01]  /*2880*/  LOP3.LUT R5, R31, 0x80000, RZ, 0xfc, !PT ;  /* 0x000800001f057812 */ /* 0x000fe200078efcff */
[----:B------:R-:W-:-:S04]  /*2890*/  IMAD.MOV.U32 R10, RZ, RZ, R30 ;  /* 0x000000ffff0a7224 */ /* 0x000fc800078e001e */
[----:B------:R-:W-:-:S07]  /*28a0*/  IMAD.MOV.U32 R11, RZ, RZ, R5 ;  /* 0x000000ffff0b7224 */ /* 0x000fce00078e0005 */
.L_x_52:
[----:B------:R-:W-:Y:S05]  /*28b0*/  BSYNC.RECONVERGENT B0 ;  /* 0x0000000000007941 */ /* 0x000fea0003800200 */
.L_x_50:
[----:B------:R-:W-:Y:S01]  /*28c0*/  IMAD.MOV.U32 R8, RZ, RZ, R4 ;  /* 0x000000ffff087224 */ /* 0x000fe200078e0004 */
[----:B------:R-:W-:Y:S01]  /*28d0*/  MOV R5, R11 ;  /* 0x0000000b00057202 */ /* 0x000fe20000000f00 */
[----:B------:R-:W-:Y:S02]  /*28e0*/  IMAD.MOV.U32 R9, RZ, RZ, 0x0 ;  /* 0x00000000ff097424 */ /* 0x000fe400078e00ff */
[----:B------:R-:W-:Y:S02]  /*28f0*/  IMAD.MOV.U32 R6, RZ, RZ, R10 ;  /* 0x000000ffff067224 */ /* 0x000fe400078e000a */
[----:B------:R-:W-:Y:S05]  /*2900*/  RET.REL.NODEC R8 `(_Z13compute_NodalPdS_S_) ;  /* 0xffffffd408bc7950 */ /* 0x000fea0003c3ffff */
.L_x_55:
        /* <DEDUP_REMOVED lines=15> */
.L_x_195:


//--------------------- .text._Z16calculate_Veff_kPdS_S_ --------------------------
	.section	.text._Z16calculate_Veff_kPdS_S_,"ax",@progbits
	.align	128
        .global         _Z16calculate_Veff_kPdS_S_
        .type           _Z16calculate_Veff_kPdS_S_,@function
        .size           _Z16calculate_Veff_kPdS_S_,(.L_x_205 - _Z16calculate_Veff_kPdS_S_)
        .other          _Z16calculate_Veff_kPdS_S_,@"STO_CUDA_ENTRY STV_DEFAULT"
_Z16calculate_Veff_kPdS_S_:
.text._Z16calculate_Veff_kPdS_S_:
        /* <DEDUP_REMOVED lines=10> */
[----:B------:R-:W-:Y:S02]  /*00a0*/  ISETP.GE.AND P0, PT, R0, 0x1, PT ;  /* 0x000000010000780c */ /* 0x000fe40003f06270 */
[----:B------:R-:W-:-:S11]  /*00b0*/  CS2R R22, SRZ ;  /* 0x0000000000167805 */ /* 0x000fd6000001ff00 */
[----:B------:R-:W-:Y:S05]  /*00c0*/  @!P0 BRA `(.L_x_56) ;  /* 0x00000008000c8947 */ /* 0x000fea0003800000 */
[C---:B------:R-:W-:Y:S01]  /*00d0*/  ISETP.GE.U32.AND P1, PT, R0.reuse, 0x8, PT ;  /* 0x000000080000780c */ /* 0x040fe20003f26070 */
[----:B------:R-:W-:Y:S01]  /*00e0*/  IMAD R5, R3, R0, RZ ;  /* 0x0000000003057224 */ /* 0x000fe200078e02ff */
[----:B------:R-:W-:Y:S01]  /*00f0*/  LOP3.LUT R4, R0, 0x7, RZ, 0xc0, !PT ;  /* 0x0000000700047812 */ /* 0x000fe200078ec0ff */
[----:B------:R-:W-:Y:S01]  /*0100*/  IMAD.MOV.U32 R26, RZ, RZ, RZ ;  /* 0x000000ffff1a7224 */ /* 0x000fe200078e00ff */
[----:B------:R-:W-:Y:S02]  /*0110*/  CS2R R22, SRZ ;  /* 0x0000000000167805 */ /* 0x000fe4000001ff00 */
[----:B------:R-:W-:-:S07]  /*0120*/  ISETP.NE.AND P0, PT, R4, RZ, PT ;  /* 0x000000ff0400720c */ /* 0x000fce0003f05270 */
[----:B------:R-:W-:Y:S06]  /*0130*/  @!P1 BRA `(.L_x_57) ;  /* 0x0000000000ec9947 */ /* 0x000fec0003800000 */
[----:B------:R-:W-:Y:S01]  /*0140*/  LOP3.LUT R26, R0, 0x7ffffff8, RZ, 0xc0, !PT ;  /* 0x7ffffff8001a7812 */ /* 0x000fe200078ec0ff */
[----:B------:R-:W-:Y:S01]  /*0150*/  IMAD.MOV.U32 R2, RZ, RZ, RZ ;  /* 0x000000ffff027224 */ /* 0x000fe200078e00ff */
[----:B------:R-:W-:Y:S02]  /*0160*/  CS2R R6, SRZ ;  /* 0x0000000000067805 */ /* 0x000fe4000001ff00 */
[----:B------:R-:W-:-:S07]  /*0170*/  CS2R R22, SRZ ;  /* 0x0000000000167805 */ /* 0x000fce000001ff00 */
.L_x_58:
[----:B------:R-:W0:Y:S01]  /*0180*/  LDC.64 R12, c[0x0][0x380] ;  /* 0x0000e000ff0c7b82 */ /* 0x000e220000000a00 */
[----:B------:R-:W-:-:S07]  /*0190*/  IADD3 R9, PT, PT, R5, R2, RZ ;  /* 0x0000000205097210 */ /* 0x000fce0007ffe0ff */
[----:B------:R-:W1:Y:S01]  /*01a0*/  LDC.64 R28, c[0x0][0x388] ;  /* 0x0000e200ff1c7b82 */ /* 0x000e620000000a00 */
[----:B0-----:R-:W-:-:S05]  /*01b0*/  IMAD.WIDE R12, R9, 0x8, R12 ;  /* 0x00000008090c7825 */ /* 0x001fca00078e020c */
[----:B------:R-:W2:Y:S01]  /*01c0*/  LDG.E.64 R8, desc[UR4][R12.64] ;  /* 0x000000040c087981 */ /* 0x000ea2000c1e1b00 */
[----:B-1----:R-:W-:-:S03]  /*01d0*/  IMAD.WIDE.U32 R28, R2, 0x8, R28 ;  /* 0x00000008021c7825 */ /* 0x002fc600078e001c */
[----:B------:R-:W3:Y:S04]  /*01e0*/  LDG.E.64 R16, desc[UR4][R12.64+0x8] ;  /* 0x000008040c107981 */ /* 0x000ee8000c1e1b00 */
[----:B------:R-:W4:Y:S04]  /*01f0*/  LDG.E.64 R20, desc[UR4][R28.64] ;  /* 0x000000041c147981 */ /* 0x000f28000c1e1b00 */
[----:B------:R-:W5:Y:S04]  /*0200*/  LDG.E.64 R18, desc[UR4][R28.64+0x8] ;  /* 0x000008041c127981 */ /* 0x000f68000c1e1b00 */
[----:B------:R-:W5:Y:S04]  /*0210*/  LDG.E.64 R14, desc[UR4][R12.64+0x10] ;  /* 0x000010040c0e7981 */ /* 0x000f68000c1e1b00 */
[----:B------:R-:W5:Y:S01]  /*0220*/  LDG.E.64 R10, desc[UR4][R28.64+0x10] ;  /* 0x000010041c0a7981 */ /* 0x000f62000c1e1b00 */
[----:B------:R-:W-:-:S03]  /*0230*/  VIADD R27, R2, 0x1 ;  /* 0x00000001021b7836 */ /* 0x000fc60000000000 */
[----:B------:R-:W5:Y:S01]  /*0240*/  LDG.E.64 R24, desc[UR4][R28.64+0x18] ;  /* 0x000018041c187981 */ /* 0x000f62000c1e1b00 */
[----:B--2---:R-:W-:-:S08]  /*0250*/  DMUL R8, R8, R6 ;  /* 0x0000000608087228 */ /* 0x004fd00000000000 */
[----:B----4-:R-:W-:Y:S02]  /*0260*/  DFMA R20, R8, R20, R22 ;  /* 0x000000140814722b */ /* 0x010fe40000000016 */
[----:B------:R-:W2:Y:S01]  /*0270*/  LDG.E.64 R8, desc[UR4][R12.64+0x18] ;  /* 0x000018040c087981 */ /* 0x000ea2000c1e1b00 */
[----:B------:R-:W3:Y:S02]  /*0280*/  I2F.F64.U32 R22, R27 ;  /* 0x0000001b00167312 */ /* 0x000ee40000201800 */
[----:B---3--:R-:W-:Y:S01]  /*0290*/  DMUL R16, R22, R16 ;  /* 0x0000001016107228 */ /* 0x008fe20000000000 */
[----:B------:R-:W3:Y:S07]  /*02a0*/  LDG.E.64 R22, desc[UR4][R12.64+0x20] ;  /* 0x000020040c167981 */ /* 0x000eee000c1e1b00 */
[----:B-----5:R-:W-:Y:S01]  /*02b0*/  DFMA R18, R16, R18, R20 ;  /* 0x000000121012722b */ /* 0x020fe20000000014 */
[----:B------:R-:W-:Y:S01]  /*02c0*/  VIADD R16, R2, 0x2 ;  /* 0x0000000202107836 */ /* 0x000fe20000000000 */
[----:B------:R-:W4:Y:S05]  /*02d0*/  LDG.E.64 R20, desc[UR4][R12.64+0x28] ;  /* 0x000028040c147981 */ /* 0x000f2a000c1e1b00 */
[----:B------:R-:W0:Y:S02]  /*02e0*/  I2F.F64.U32 R16, R16 ;  /* 0x0000001000107312 */ /* 0x000e240000201800 */
[----:B0-----:R-:W-:-:S08]  /*02f0*/  DMUL R14, R16, R14 ;  /* 0x0000000e100e7228 */ /* 0x001fd00000000000 */
[----:B------:R-:W-:Y:S01]  /*0300*/  DFMA R10, R14, R10, R18 ;  /* 0x0000000a0e0a722b */ /* 0x000fe20000000012 */
[----:B------:R-:W5:Y:S01]  /*0310*/  LDG.E.64 R18, desc[UR4][R28.64+0x20] ;  /* 0x000020041c127981 */ /* 0x000f62000c1e1b00 */
[----:B------:R-:W-:-:S04]  /*0320*/  IADD3 R17, PT, PT, R2, 0x3, RZ ;  /* 0x0000000302117810 */ /* 0x000fc80007ffe0ff */
[----:B------:R0:W2:Y:S01]  /*0330*/  I2F.F64.U32 R14, R17 ;  /* 0x00000011000e7312 */ /* 0x0000a20000201800 */
[----:B------:R-:W-:Y:S01]  /*0340*/  VIADD R27, R2, 0x4 ;  /* 0x00000004021b7836 */ /* 0x000fe20000000000 */
[----:B0-----:R-:W4:Y:S01]  /*0350*/  LDG.E.64 R16, desc[UR4][R28.64+0x38] ;  /* 0x000038041c107981 */ /* 0x001f22000c1e1b00 */
[----:B--2---:R-:W-:-:S05]  /*0360*/  DMUL R8, R14, R8 ;  /* 0x000000080e087228 */ /* 0x004fca0000000000 */
[----:B------:R-:W3:Y:S03]  /*0370*/  I2F.F64.U32 R14, R27 ;  /* 0x0000001b000e7312 */ /* 0x000ee60000201800 */
[----:B------:R-:W-:Y:S02]  /*0380*/  DFMA R24, R8, R24, R10 ;  /* 0x000000180818722b */ /* 0x000fe4000000000a */
[----:B------:R-:W2:Y:S04]  /*0390*/  LDG.E.64 R8, desc[UR4][R28.64+0x28] ;  /* 0x000028041c087981 */ /* 0x000ea8000c1e1b00 */
[----:B------:R-:W2:Y:S01]  /*03a0*/  LDG.E.64 R10, desc[UR4][R12.64+0x30] ;  /* 0x000030040c0a7981 */ /* 0x000ea2000c1e1b00 */
[----:B---3--:R-:W-:-:S03]  /*03b0*/  DMUL R22, R14, R22 ;  /* 0x000000160e167228 */ /* 0x008fc60000000000 */
[----:B------:R-:W3:Y:S04]  /*03c0*/  LDG.E.64 R14, desc[UR4][R28.64+0x30] ;  /* 0x000030041c0e7981 */ /* 0x000ee8000c1e1b00 */
[----:B------:R-:W3:Y:S01]  /*03d0*/  LDG.E.64 R12, desc[UR4][R12.64+0x38] ;  /* 0x000038040c0c7981 */ /* 0x000ee2000c1e1b00 */
[C---:B------:R-:W-:Y:S01]  /*03e0*/  IADD3 R27, PT, PT, R2.reuse, 0x6, RZ ;  /* 0x00000006021b7810 */ /* 0x040fe20007ffe0ff */
[----:B-----5:R-:W-:Y:S01]  /*03f0*/  DFMA R18, R22, R18, R24 ;  /* 0x000000121612722b */ /* 0x020fe20000000018 */
[----:B------:R-:W-:-:S06]  /*0400*/  VIADD R22, R2, 0x5 ;  /* 0x0000000502167836 */ /* 0x000fcc0000000000 */
[----:B------:R-:W4:Y:S01]  /*0410*/  I2F.F64.U32 R22, R22 ;  /* 0x0000001600167312 */ /* 0x000f220000201800 */
[----:B------:R-:W-:Y:S01]  /*0420*/  VIADD R24, R2, 0x7 ;  /* 0x0000000702187836 */ /* 0x000fe20000000000 */
[----:B----4-:R-:W-:-:S06]  /*0430*/  DMUL R20, R22, R20 ;  /* 0x0000001416147228 */ /* 0x010fcc0000000000 */
[----:B------:R-:W0:Y:S01]  /*0440*/  I2F.F64.U32 R22, R27 ;  /* 0x0000001b00167312 */ /* 0x000e220000201800 */
[----:B------:R-:W-:-:S07]  /*0450*/  VIADD R2, R2, 0x8 ;  /* 0x0000000802027836 */ /* 0x000fce0000000000 */
[----:B------:R-:W1:Y:S01]  /*0460*/  I2F.F64.U32 R24, R24 ;  /* 0x0000001800187312 */ /* 0x000e620000201800 */
[----:B------:R-:W-:Y:S01]  /*0470*/  ISETP.NE.AND P1, PT, R2, R26, PT ;  /* 0x0000001a0200720c */ /* 0x000fe20003f25270 */
[----:B------:R-:W-:Y:S02]  /*0480*/  DADD R6, R6, 8 ;  /* 0x4020000006067429 */ /* 0x000fe40000000000 */
[----:B--2---:R-:W-:Y:S02]  /*0490*/  DFMA R8, R20, R8, R18 ;  /* 0x000000081408722b */ /* 0x004fe40000000012 */
[----:B0-----:R-:W-:-:S08]  /*04a0*/  DMUL R10, R22, R10 ;  /* 0x0000000a160a7228 */ /* 0x001fd00000000000 */
[----:B---3--:R-:W-:Y:S02]  /*04b0*/  DFMA R8, R10, R14, R8 ;  /* 0x0000000e0a08722b */ /* 0x008fe40000000008 */
[----:B-1----:R-:W-:-:S08]  /*04c0*/  DMUL R12, R24, R12 ;  /* 0x0000000c180c7228 */ /* 0x002fd00000000000 */
[----:B------:R-:W-:Y:S01]  /*04d0*/  DFMA R22, R12, R16, R8 ;  /* 0x000000100c16722b */ /* 0x000fe20000000008 */
[----:B------:R-:W-:Y:S10]  /*04e0*/  @P1 BRA `(.L_x_58) ;  /* 0xfffffffc00241947 */ /* 0x000ff4000383ffff */
.L_x_57:
[----:B------:R-:W-:Y:S05]  /*04f0*/  @!P0 BRA `(.L_x_56) ;  /* 0x0000000400008947 */ /* 0x000fea0003800000 */
[----:B------:R-:W-:Y:S02]  /*0500*/  ISETP.GE.U32.AND P0, PT, R4, 0x4, PT ;  /* 0x000000040400780c */ /* 0x000fe40003f06070 */
[----:B------:R-:W-:-:S04]  /*0510*/  LOP3.LUT R2, R0, 0x3, RZ, 0xc0, !PT ;  /* 0x0000000300027812 */ /* 0x000fc800078ec0ff */
[----:B------:R-:W-:-:S07]  /*0520*/  ISETP.NE.AND P1, PT, R2, RZ, PT ;  /* 0x000000ff0200720c */ /* 0x000fce0003f25270 */
[----:B------:R-:W-:Y:S06]  /*0530*/  @!P0 BRA `(.L_x_59) ;  /* 0x0000000000748947 */ /* 0x000fec0003800000 */
        /* <DEDUP_REMOVED lines=10> */
[----:B------:R-:W5:Y:S04]  /*05e0*/  LDG.E.64 R16, desc[UR4][R28.64+0x10] ;  /* 0x000010041c107981 */ /* 0x000f68000c1e1b00 */
[----:B------:R-:W5:Y:S04]  /*05f0*/  LDG.E.64 R18, desc[UR4][R28.64+0x18] ;  /* 0x000018041c127981 */ /* 0x000f68000c1e1b00 */
[----:B------:R-:W5:Y:S01]  /*0600*/  LDG.E.64 R14, desc[UR4][R14.64+0x18] ;  /* 0x000018040e0e7981 */ /* 0x000f62000c1e1b00 */
[----:B------:R-:W2:Y:S01]  /*0610*/  I2F.F64.U32 R24, R26 ;  /* 0x0000001a00187312 */ /* 0x000ea20000201800 */
[C---:B------:R-:W-:Y:S01]  /*0620*/  VIADD R4, R26.reuse, 0x1 ;  /* 0x000000011a047836 */ /* 0x040fe20000000000 */
[----:B------:R-:W-:Y:S01]  /*0630*/  IADD3 R27, PT, PT, R26, 0x2, RZ ;  /* 0x000000021a1b7810 */ /* 0x000fe20007ffe0ff */
[----:B--2---:R-:W-:-:S05]  /*0640*/  DMUL R20, R24, R20 ;  /* 0x0000001418147228 */ /* 0x004fca0000000000 */
[----:B------:R0:W3:Y:S03]  /*0650*/  I2F.F64.U32 R24, R4 ;  /* 0x0000000400187312 */ /* 0x0000e60000201800 */
[----:B----4-:R-:W-:-:S05]  /*0660*/  DFMA R20, R20, R6, R22 ;  /* 0x000000061414722b */ /* 0x010fca0000000016 */
[----:B------:R-:W1:Y:S01]  /*0670*/  I2F.F64.U32 R6, R27 ;  /* 0x0000001b00067312 */ /* 0x000e620000201800 */
[----:B0-----:R-:W-:Y:S01]  /*0680*/  VIADD R4, R26, 0x3 ;  /* 0x000000031a047836 */ /* 0x001fe20000000000 */
[----:B---3--:R-:W-:-:S06]  /*0690*/  DMUL R24, R24, R8 ;  /* 0x0000000818187228 */ /* 0x008fcc0000000000 */
[----:B------:R-:W0:Y:S02]  /*06a0*/  I2F.F64.U32 R8, R4 ;  /* 0x0000000400087312 */ /* 0x000e240000201800 */
[----:B-----5:R-:W-:Y:S02]  /*06b0*/  DFMA R10, R24, R10, R20 ;  /* 0x0000000a180a722b */ /* 0x020fe40000000014 */
[----:B-1----:R-:W-:Y:S02]  /*06c0*/  DMUL R6, R6, R12 ;  /* 0x0000000c06067228 */ /* 0x002fe40000000000 */
[----:B0-----:R-:W-:-:S06]  /*06d0*/  DMUL R8, R8, R14 ;  /* 0x0000000e08087228 */ /* 0x001fcc0000000000 */
[----:B------:R-:W-:Y:S01]  /*06e0*/  DFMA R6, R6, R16, R10 ;  /* 0x000000100606722b */ /* 0x000fe2000000000a */
[----:B------:R-:W-:-:S07]  /*06f0*/  IADD3 R26, PT, PT, R26, 0x4, RZ ;  /* 0x000000041a1a7810 */ /* 0x000fce0007ffe0ff */
[----:B------:R-:W-:-:S11]  /*0700*/  DFMA R22, R8, R18, R6 ;  /* 0x000000120816722b */ /* 0x000fd60000000006 */
.L_x_59:
[----:B------:R-:W-:Y:S05]  /*0710*/  @!P1 BRA `(.L_x_56) ;  /* 0x0000000000789947 */ /* 0x000fea0003800000 */
[----:B------:R-:W0:Y:S01]  /*0720*/  LDC.64 R6, c[0x0][0x380] ;  /* 0x0000e000ff067b82 */ /* 0x000e220000000a00 */
[----:B------:R-:W-:Y:S02]  /*0730*/  ISETP.NE.AND P0, PT, R2, 0x1, PT ;  /* 0x000000010200780c */ /* 0x000fe40003f05270 */
[----:B------:R-:W-:-:S04]  /*0740*/  LOP3.LUT R0, R0, 0x1, RZ, 0xc0, !PT ;  /* 0x0000000100007812 */ /* 0x000fc800078ec0ff */
[----:B------:R-:W-:Y:S01]  /*0750*/  ISETP.NE.U32.AND P1, PT, R0, 0x1, PT ;  /* 0x000000010000780c */ /* 0x000fe20003f25070 */
[----:B------:R-:W1:Y:S06]  /*0760*/  LDC.64 R18, c[0x0][0x388] ;  /* 0x0000e200ff127b82 */ /* 0x000e6c0000000a00 */
[----:B------:R-:W-:Y:S01]  /*0770*/  @P0 IMAD.IADD R21, R5, 0x1, R26 ;  /* 0x0000000105150824 */ /* 0x000fe200078e021a */
[----:B------:R-:W-:Y:S01]  /*0780*/  @P0 IADD3 R0, PT, PT, R26, 0x1, RZ ;  /* 0x000000011a000810 */ /* 0x000fe20007ffe0ff */
[----:B------:R-:W2:Y:S01]  /*0790*/  LDC.64 R14, c[0x0][0x380] ;  /* 0x0000e000ff0e7b82 */ /* 0x000ea20000000a00 */
[----:B------:R3:W4:Y:S01]  /*07a0*/  @P0 I2F.F64.U32 R8, R26 ;  /* 0x0000001a00080312 */ /* 0x0007220000201800 */
[----:B0-----:R-:W-:-:S06]  /*07b0*/  @P0 IMAD.WIDE R20, R21, 0x8, R6 ;  /* 0x0000000815140825 */ /* 0x001fcc00078e0206 */
[----:B------:R-:W0:Y:S01]  /*07c0*/  LDC.64 R12, c[0x0][0x388] ;  /* 0x0000e200ff0c7b82 */ /* 0x000e220000000a00 */
[----:B------:R-:W4:Y:S01]  /*07d0*/  @P0 LDG.E.64 R6, desc[UR4][R20.64] ;  /* 0x0000000414060981 */ /* 0x000f22000c1e1b00 */
[----:B-1----:R-:W-:-:S03]  /*07e0*/  @P0 IMAD.WIDE.U32 R18, R26, 0x8, R18 ;  /* 0x000000081a120825 */ /* 0x002fc600078e0012 */
[----:B------:R-:W5:Y:S01]  /*07f0*/  @P0 LDG.E.64 R10, desc[UR4][R20.64+0x8] ;  /* 0x00000804140a0981 */ /* 0x000f62000c1e1b00 */
[----:B---3--:R-:W-:-:S05]  /*0800*/  @P0 VIADD R26, R26, 0x2 ;  /* 0x000000021a1a0836 */ /* 0x008fca0000000000 */
[----:B------:R-:W-:Y:S02]  /*0810*/  @!P1 IADD3 R17, PT, PT, R5, R26, RZ ;  /* 0x0000001a05119210 */ /* 0x000fe40007ffe0ff */
[----:B------:R-:W3:Y:S03]  /*0820*/  @P0 LDG.E.64 R4, desc[UR4][R18.64] ;  /* 0x0000000412040981 */ /* 0x000ee6000c1e1b00 */
[----:B--2---:R-:W-:Y:S02]  /*0830*/  @!P1 IMAD.WIDE R16, R17, 0x8, R14 ;  /* 0x0000000811109825 */ /* 0x004fe400078e020e */
[----:B------:R-:W2:Y:S02]  /*0840*/  @P0 LDG.E.64 R14, desc[UR4][R18.64+0x8] ;  /* 0x00000804120e0981 */ /* 0x000ea4000c1e1b00 */
[----:B0-----:R-:W-:Y:S02]  /*0850*/  @!P1 IMAD.WIDE.U32 R12, R26, 0x8, R12 ;  /* 0x000000081a0c9825 */ /* 0x001fe400078e000c */
[----:B------:R-:W2:Y:S04]  /*0860*/  @!P1 LDG.E.64 R16, desc[UR4][R16.64] ;  /* 0x0000000410109981 */ /* 0x000ea8000c1e1b00 */
[----:B------:R-:W2:Y:S01]  /*0870*/  @!P1 LDG.E.64 R12, desc[UR4][R12.64] ;  /* 0x000000040c0c9981 */ /* 0x000ea2000c1e1b00 */
[----:B------:R-:W5:Y:S08]  /*0880*/  @P0 I2F.F64.U32 R24, R0 ;  /* 0x0000000000180312 */ /* 0x000f700000201800 */
[----:B------:R-:W0:Y:S01]  /*0890*/  @!P1 I2F.F64.U32 R26, R26 ;  /* 0x0000001a001a9312 */ /* 0x000e220000201800 */
[----:B----4-:R-:W-:-:S02]  /*08a0*/  @P0 DMUL R6, R8, R6 ;  /* 0x0000000608060228 */ /* 0x010fc40000000000 */
[----:B-----5:R-:W-:-:S06]  /*08b0*/  @P0 DMUL R10, R24, R10 ;  /* 0x0000000a180a0228 */ /* 0x020fcc0000000000 */
[----:B---3--:R-:W-:-:S08]  /*08c0*/  @P0 DFMA R4, R6, R4, R22 ;  /* 0x000000040604022b */ /* 0x008fd00000000016 */
[----:B--2---:R-:W-:Y:S02]  /*08d0*/  @P0 DFMA R22, R10, R14, R4 ;  /* 0x0000000e0a16022b */ /* 0x004fe40000000004 */
[----:B0-----:R-:W-:-:S08]  /*08e0*/  @!P1 DMUL R4, R26, R16 ;  /* 0x000000101a049228 */ /* 0x001fd00000000000 */
[----:B------:R-:W-:-:S11]  /*08f0*/  @!P1 DFMA R22, R4, R12, R22 ;  /* 0x0000000c0416922b */ /* 0x000fd60000000016 */
.L_x_56:
[----:B------:R-:W0:Y:S08]  /*0900*/  LDC.64 R4, c[0x4][0x20] ;  /* 0x01000800ff047b82 */ /* 0x000e300000000a00 */
[----:B------:R-:W1:Y:S08]  /*0910*/  LDC.64 R6, c[0x4][0x8] ;  /* 0x01000200ff067b82 */ /* 0x000e700000000a00 */
[----:B------:R-:W2:Y:S01]  /*0920*/  LDC.64 R8, c[0x0][0x390] ;  /* 0x0000e400ff087b82 */ /* 0x000ea20000000a00 */
[----:B0-----:R-:W3:Y:S04]  /*0930*/  LDG.E.64 R4, desc[UR4][R4.64] ;  /* 0x0000000404047981 */ /* 0x001ee8000c1e1b00 */
[----:B-1----:R-:W4:Y:S01]  /*0940*/  LDG.E.64 R6, desc[UR4][R6.64] ;  /* 0x0000000406067981 */ /* 0x002f22000c1e1b00 */
[----:B------:R-:W-:Y:S01]  /*0950*/  UMOV UR6, 0x54442eea ;  /* 0x54442eea00067882 */ /* 0x000fe20000000000 */
[----:B------:R-:W-:Y:S01]  /*0960*/  UMOV UR7, 0x401921fb ;  /* 0x401921fb00077882 */ /* 0x000fe20000000000 */
[----:B--2---:R-:W-:Y:S01]  /*0970*/  IMAD.WIDE R2, R3, 0x8, R8 ;  /* 0x0000000803027825 */ /* 0x004fe200078e0208 */
[----:B---3--:R-:W-:-:S08]  /*0980*/  DMUL R22, R4, R22 ;  /* 0x0000001604167228 */ /* 0x008fd00000000000 */
[----:B------:R-:W-:-:S08]  /*0990*/  DMUL R22, R4, R22 ;  /* 0x0000001604167228 */ /* 0x000fd00000000000 */
[----:B------:R-:W-:-:S08]  /*09a0*/  DMUL R22, R22, UR6 ;  /* 0x0000000616167c28 */ /* 0x000fd00008000000 */
[----:B----4-:R-:W-:-:S07]  /*09b0*/  DMUL R22, R22, R6 ;  /* 0x0000000616167228 */ /* 0x010fce0000000000 */
[----:B------:R-:W-:Y:S01]  /*09c0*/  STG.E.64 desc[UR4][R2.64], R22 ;  /* 0x0000001602007986 */ /* 0x000fe2000c101b04 */
[----:B------:R-:W-:Y:S05]  /*09d0*/  EXIT ;  /* 0x000000000000794d */ /* 0x000fea0003800000 */
.L_x_60:
        /* <DEDUP_REMOVED lines=10> */
.L_x_205:


//--------------------- .text._Z15calculo_Veff_r2PdS_S_S_S_S_ --------------------------
	.section	.text._Z15calculo_Veff_r2PdS_S_S_S_S_,"ax",@progbits
	.align	128
        .global         _Z15calculo_Veff_r2PdS_S_S_S_S_
        .type           _Z15calculo_Veff_r2PdS_S_S_S_S_,@function
        .size           _Z15calculo_Veff_r2PdS_S_S_S_S_,(.L_x_196 - _Z15calculo_Veff_r2PdS_S_S_S_S_)
        .other          _Z15calculo_Veff_r2PdS_S_S_S_S_,@"STO_CUDA_ENTRY STV_DEFAULT"
_Z15calculo_Veff_r2PdS_S_S_S_S_:
.text._Z15calculo_Veff_r2PdS_S_S_S_S_:
        /* <DEDUP_REMOVED lines=10> */
[----:B------:R-:W0:Y:S08]  /*00a0*/  LDC.64 R26, c[0x0][0x380] ;  /* 0x0000e000ff1a7b82 */ /* 0x000e300000000a00 */
[----:B------:R-:W1:Y:S08]  /*00b0*/  LDC.64 R4, c[0x0][0x398] ;  /* 0x0000e600ff047b82 */ /* 0x000e700000000a00 */
[----:B------:R-:W2:Y:S01]  /*00c0*/  LDC.64 R8, c[0x4][RZ] ;  /* 0x01000000ff087b82 */ /* 0x000ea20000000a00 */
[----:B0-----:R-:W-:-:S07]  /*00d0*/  IMAD.WIDE R26, R0, 0x8, R26 ;  /* 0x00000008001a7825 */ /* 0x001fce00078e021a */
[----:B------:R-:W0:Y:S01]  /*00e0*/  LDC.64 R6, c[0x0][0x388] ;  /* 0x0000e200ff067b82 */ /* 0x000e220000000a00 */
[----:B------:R-:W3:Y:S01]  /*00f0*/  LDG.E.64 R26, desc[UR4][R26.64] ;  /* 0x000000041a1a7981 */ /* 0x000ee2000c1e1b00 */
[----:B-1----:R-:W-:-:S06]  /*0100*/  IMAD.WIDE R4, R0, 0x8, R4 ;  /* 0x0000000800047825 */ /* 0x002fcc00078e0204 */
[----:B------:R-:W4:Y:S04]  /*0110*/  LDG.E.64 R4, desc[UR4][R4.64] ;  /* 0x0000000404047981 */ /* 0x000f28000c1e1b00 */
[----:B--2---:R-:W2:Y:S01]  /*0120*/  LDG.E.64 R8, desc[UR4][R8.64] ;  /* 0x0000000408087981 */ /* 0x004ea2000c1e1b00 */
[----:B0-----:R-:W-:-:S06]  /*0130*/  IMAD.WIDE R6, R0, 0x8, R6 ;  /* 0x0000000800067825 */ /* 0x001fcc00078e0206 */
[----:B------:R-:W5:Y:S01]  /*0140*/  LDG.E.64 R6, desc[UR4][R6.64] ;  /* 0x0000000406067981 */ /* 0x000f62000c1e1b00 */
[----:B------:R-:W-:Y:S01]  /*0150*/  IMAD.MOV.U32 R2, RZ, RZ, 0x1 ;  /* 0x00000001ff027424 */ /* 0x000fe200078e00ff */
[----:B------:R-:W-:Y:S01]  /*0160*/  BSSY.RECONVERGENT B0, `(.L_x_61) ;  /* 0x0000012000007945 */ /* 0x000fe20003800200 */
[----:B---3--:R-:W0:Y:S01]  /*0170*/  MUFU.RCP64H R3, R27 ;  /* 0x0000001b00037308 */ /* 0x008e220000001800 */
[----:B----4-:R-:W-:Y:S02]  /*0180*/  DMUL R12, R4, R4 ;  /* 0x00000004040c7228 */ /* 0x010fe40000000000 */
[C---:B--2---:R-:W-:Y:S02]  /*0190*/  DMUL R8, R26.reuse, R8 ;  /* 0x000000081a087228 */ /* 0x044fe40000000000 */
[----:B0-----:R-:W-:-:S06]  /*01a0*/  DFMA R10, -R26, R2, 1 ;  /* 0x3ff000001a0a742b */ /* 0x001fcc0000000102 */
[----:B------:R-:W-:Y:S02]  /*01b0*/  FSETP.GEU.AND P1, PT, |R13|, 6.5827683646048100446e-37, PT ;  /* 0x036000000d00780b */ /* 0x000fe40003f2e200 */
[----:B------:R-:W-:-:S08]  /*01c0*/  DFMA R10, R10, R10, R10 ;  /* 0x0000000a0a0a722b */ /* 0x000fd0000000000a */
[----:B------:R-:W-:-:S08]  /*01d0*/  DFMA R10, R2, R10, R2 ;  /* 0x0000000a020a722b */ /* 0x000fd00000000002 */
        /* <DEDUP_REMOVED lines=8> */
[----:B------:R-:W-:-:S07]  /*0260*/  MOV R16, 0x280 ;  /* 0x0000028000107802 */ /* 0x000fce0000000f00 */
[----:B-----5:R-:W-:Y:S05]  /*0270*/  CALL.REL.NOINC `($__internal_2_$__cuda_sm20_div_rn_f64_full) ;  /* 0x0000000000307944 */ /* 0x020fea0003c00000 */
.L_x_62:
[----:B------:R-:W-:Y:S05]  /*0280*/  BSYNC.RECONVERGENT B0 ;  /* 0x0000000000007941 */ /* 0x000fea0003800200 */
.L_x_61:
[----:B------:R-:W0:Y:S08]  /*0290*/  LDC.64 R10, c[0x0][0x390] ;  /* 0x0000e400ff0a7b82 */ /* 0x000e300000000a00 */
[----:B------:R-:W1:Y:S01]  /*02a0*/  LDC.64 R12, c[0x0][0x3a8] ;  /* 0x0000ea00ff0c7b82 */ /* 0x000e620000000a00 */
[----:B0-----:R-:W-:-:S06]  /*02b0*/  IMAD.WIDE R10, R0, 0x8, R10 ;  /* 0x00000008000a7825 */ /* 0x001fcc00078e020a */
[----:B------:R-:W2:Y:S01]  /*02c0*/  LDG.E.64 R10, desc[UR4][R10.64] ;  /* 0x000000040a0a7981 */ /* 0x000ea2000c1e1b00 */
[----:B------:R-:W-:Y:S02]  /*02d0*/  DMUL R2, R2, 0.25 ;  /* 0x3fd0000002027828 */ /* 0x000fe40000000000 */
[----:B------:R-:W-:-:S06]  /*02e0*/  DMUL R4, R4, 0.25 ;  /* 0x3fd0000004047828 */ /* 0x000fcc0000000000 */
[----:B-----5:R-:W-:-:S08]  /*02f0*/  DFMA R2, R8, R6, R2 ;  /* 0x000000060802722b */ /* 0x020fd00000000002 */
[----:B--2---:R-:W-:Y:S01]  /*0300*/  DFMA R2, -R4, R10, R2 ;  /* 0x0000000a0402722b */ /* 0x004fe20000000102 */
[----:B-1----:R-:W-:-:S06]  /*0310*/  IMAD.WIDE R4, R0, 0x8, R12 ;  /* 0x0000000800047825 */ /* 0x002fcc00078e020c */
[----:B------:R-:W-:Y:S01]  /*0320*/  STG.E.64 desc[UR4][R4.64], R2 ;  /* 0x0000000204007986 */ /* 0x000fe2000c101b04 */
[----:B------:R-:W-:Y:S05]  /*0330*/  EXIT ;  /* 0x000000000000794d */ /* 0x000fea0003800000 */
        .weak           $__internal_2_$__cuda_sm20_div_rn_f64_full
        .type           $__internal_2_$__cuda_sm20_div_rn_f64_full,@function
        .size           $__internal_2_$__cuda_sm20_div_rn_f64_full,(.L_x_196 - $__internal_2_$__cuda_sm20_div_rn_f64_full)
$__internal_2_$__cuda_sm20_div_rn_f64_full:
[C---:B------:R-:W-:Y:S01]  /*0340*/  FSETP.GEU.AND P0, PT, |R27|.reuse, 1.469367938527859385e-39, PT ;  /* 0x001000001b00780b */ /* 0x040fe20003f0e200 */
[--C-:B------:R-:W-:Y:S01]  /*0350*/  IMAD.MOV.U32 R10, RZ, RZ, R26.reuse ;  /* 0x000000ffff0a7224 */ /* 0x100fe200078e001a */
[----:B------:R-:W-:Y:S01]  /*0360*/  LOP3.LUT R2, R27, 0x800fffff, RZ, 0xc0, !PT ;  /* 0x800fffff1b027812 */ /* 0x000fe200078ec0ff */
[----:B------:R-:W-:Y:S01]  /*0370*/  IMAD.MOV.U32 R11, RZ, RZ, R27 ;  /* 0x000000ffff0b7224 */ /* 0x000fe200078e001b */
[C---:B------:R-:W-:Y:S01]  /*0380*/  FSETP.GEU.AND P2, PT, |R13|.reuse, 1.469367938527859385e-39, PT ;  /* 0x001000000d00780b */ /* 0x040fe20003f4e200 */
[----:B------:R-:W-:Y:S01]  /*0390*/  IMAD.MOV.U32 R20, RZ, RZ, 0x1 ;  /* 0x00000001ff147424 */ /* 0x000fe200078e00ff */
[----:B------:R-:W-:Y:S01]  /*03a0*/  LOP3.LUT R3, R2, 0x3ff00000, RZ, 0xfc, !PT ;  /* 0x3ff0000002037812 */ /* 0x000fe200078efcff */
[----:B------:R-:W-:Y:S01]  /*03b0*/  IMAD.MOV.U32 R2, RZ, RZ, R26 ;  /* 0x000000ffff027224 */ /* 0x000fe200078e001a */
[----:B------:R-:W-:Y:S01]  /*03c0*/  LOP3.LUT R17, R13, 0x7ff00000, RZ, 0xc0, !PT ;  /* 0x7ff000000d117812 */ /* 0x000fe200078ec0ff */
[----:B------:R-:W-:Y:S01]  /*03d0*/  BSSY.RECONVERGENT B1, `(.L_x_63) ;  /* 0x0000050000017945 */ /* 0x000fe20003800200 */
[----:B------:R-:W-:-:S03]  /*03e0*/  LOP3.LUT R26, R27, 0x7ff00000, RZ, 0xc0, !PT ;  /* 0x7ff000001b1a7812 */ /* 0x000fc600078ec0ff */
[----:B------:R-:W-:Y:S01]  /*03f0*/  @!P0 DMUL R2, R10, 8.98846567431157953865e+307 ;  /* 0x7fe000000a028828 */ /* 0x000fe20000000000 */
[----:B------:R-:W-:-:S03]  /*0400*/  ISETP.GE.U32.AND P1, PT, R17, R26, PT ;  /* 0x0000001a1100720c */ /* 0x000fc60003f26070 */
[----:B------:R-:W-:Y:S01]  /*0410*/  @!P2 LOP3.LUT R18, R11, 0x7ff00000, RZ, 0xc0, !PT ;  /* 0x7ff000000b12a812 */ /* 0x000fe200078ec0ff */
[----:B------:R-:W-:Y:S01]  /*0420*/  @!P2 IMAD.MOV.U32 R22, RZ, RZ, RZ ;  /* 0x000000ffff16a224 */ /* 0x000fe200078e00ff */
[----:B------:R-:W0:Y:S02]  /*0430*/  MUFU.RCP64H R21, R3 ;  /* 0x0000000300157308 */ /* 0x000e240000001800 */
[----:B------:R-:W-:Y:S01]  /*0440*/  @!P2 ISETP.GE.U32.AND P3, PT, R17, R18, PT ;  /* 0x000000121100a20c */ /* 0x000fe20003f66070 */
[----:B------:R-:W-:Y:S01]  /*0450*/  IMAD.MOV.U32 R18, RZ, RZ, 0x1ca00000 ;  /* 0x1ca00000ff127424 */ /* 0x000fe200078e00ff */
[----:B------:R-:W-:-:S04]  /*0460*/  @!P0 LOP3.LUT R26, R3, 0x7ff00000, RZ, 0xc0, !PT ;  /* 0x7ff00000031a8812 */ /* 0x000fc800078ec0ff */
[----:B------:R-:W-:Y:S01]  /*0470*/  @!P2 SEL R19, R18, 0x63400000, !P3 ;  /* 0x634000001213a807 */ /* 0x000fe20005800000 */
[----:B------:R-:W-:-:S03]  /*0480*/  VIADD R27, R26, 0xffffffff ;  /* 0xffffffff1a1b7836 */ /* 0x000fc60000000000 */
[----:B------:R-:W-:-:S04]  /*0490*/  @!P2 LOP3.LUT R19, R19, 0x80000000, R13, 0xf8, !PT ;  /* 0x800000001313a812 */ /* 0x000fc800078ef80d */
[----:B------:R-:W-:Y:S01]  /*04a0*/  @!P2 LOP3.LUT R23, R19, 0x100000, RZ, 0xfc, !PT ;  /* 0x001000001317a812 */ /* 0x000fe200078efcff */
[----:B0-----:R-:W-:Y:S01]  /*04b0*/  DFMA R14, R20, -R2, 1 ;  /* 0x3ff00000140e742b */ /* 0x001fe20000000802 */
[----:B------:R-:W-:-:S07]  /*04c0*/  IMAD.MOV.U32 R19, RZ, RZ, R17 ;  /* 0x000000ffff137224 */ /* 0x000fce00078e0011 */
[----:B------:R-:W-:-:S08]  /*04d0*/  DFMA R14, R14, R14, R14 ;  /* 0x0000000e0e0e722b */ /* 0x000fd0000000000e */
[----:B------:R-:W-:Y:S01]  /*04e0*/  DFMA R20, R20, R14, R20 ;  /* 0x0000000e1414722b */ /* 0x000fe20000000014 */
[----:B------:R-:W-:Y:S01]  /*04f0*/  SEL R15, R18, 0x63400000, !P1 ;  /* 0x63400000120f7807 */ /* 0x000fe20004800000 */
[----:B------:R-:W-:-:S03]  /*0500*/  IMAD.MOV.U32 R14, RZ, RZ, R12 ;  /* 0x000000ffff0e7224 */ /* 0x000fc600078e000c */
[----:B------:R-:W-:-:S03]  /*0510*/  LOP3.LUT R15, R15, 0x800fffff, R13, 0xf8, !PT ;  /* 0x800fffff0f0f7812 */ /* 0x000fc600078ef80d */
[----:B------:R-:W-:-:S03]  /*0520*/  DFMA R24, R20, -R2, 1 ;  /* 0x3ff000001418742b */ /* 0x000fc60000000802 */
[----:B------:R-:W-:-:S05]  /*0530*/  @!P2 DFMA R14, R14, 2, -R22 ;  /* 0x400000000e0ea82b */ /* 0x000fca0000000816 */
[----:B------:R-:W-:-:S05]  /*0540*/  DFMA R24, R20, R24, R20 ;  /* 0x000000181418722b */ /* 0x000fca0000000014 */
[----:B------:R-:W-:-:S03]  /*0550*/  @!P2 LOP3.LUT R19, R15, 0x7ff00000, RZ, 0xc0, !PT ;  /* 0x7ff000000f13a812 */ /* 0x000fc600078ec0ff */
[----:B------:R-:W-:Y:S02]  /*0560*/  DMUL R20, R24, R14 ;  /* 0x0000000e18147228 */ /* 0x000fe40000000000 */
[----:B------:R-:W-:-:S05]  /*0570*/  VIADD R22, R19, 0xffffffff ;  /* 0xffffffff13167836 */ /* 0x000fca0000000000 */
[----:B------:R-:W-:Y:S01]  /*0580*/  ISETP.GT.U32.AND P0, PT, R22, 0x7feffffe, PT ;  /* 0x7feffffe1600780c */ /* 0x000fe20003f04070 */
[----:B------:R-:W-:-:S03]  /*0590*/  DFMA R22, R20, -R2, R14 ;  /* 0x800000021416722b */ /* 0x000fc6000000000e */
[----:B------:R-:W-:-:S05]  /*05a0*/  ISETP.GT.U32.OR P0, PT, R27, 0x7feffffe, P0 ;  /* 0x7feffffe1b00780c */ /* 0x000fca0000704470 */
[----:B------:R-:W-:-:S08]  /*05b0*/  DFMA R22, R24, R22, R20 ;  /* 0x000000161816722b */ /* 0x000fd00000000014 */
[----:B------:R-:W-:Y:S05]  /*05c0*/  @P0 BRA `(.L_x_64) ;  /* 0x00000000006c0947 */ /* 0x000fea0003800000 */
[----:B------:R-:W-:-:S04]  /*05d0*/  LOP3.LUT R20, R11, 0x7ff00000, RZ, 0xc0, !PT ;  /* 0x7ff000000b147812 */ /* 0x000fc800078ec0ff */
[CC--:B------:R-:W-:Y:S02]  /*05e0*/  VIADDMNMX R12, R17.reuse, -R20.reuse, 0xb9600000, !PT ;  /* 0xb9600000110c7446 */ /* 0x0c0fe40007800914 */
[----:B------:R-:W-:Y:S02]  /*05f0*/  ISETP.GE.U32.AND P0, PT, R17, R20, PT ;  /* 0x000000141100720c */ /* 0x000fe40003f06070 */
[----:B------:R-:W-:Y:S02]  /*0600*/  VIMNMX R12, PT, PT, R12, 0x46a00000, PT ;  /* 0x46a000000c0c7848 */ /* 0x000fe40003fe0100 */
[----:B------:R-:W-:Y:S01]  /*0610*/  SEL R13, R18, 0x63400000, !P0 ;  /* 0x63400000120d7807 */ /* 0x000fe20004000000 */
[----:B------:R-:W-:-:S04]  /*0620*/  IMAD.MOV.U32 R18, RZ, RZ, RZ ;  /* 0x000000ffff127224 */ /* 0x000fc800078e00ff */
[----:B------:R-:W-:-:S04]  /*0630*/  IMAD.IADD R12, R12, 0x1, -R13 ;  /* 0x000000010c0c7824 */ /* 0x000fc800078e0a0d */
        /* <DEDUP_REMOVED lines=20> */
.L_x_64:
        /* <DEDUP_REMOVED lines=16> */
.L_x_67:
[----:B------:R-:W-:Y:S01]  /*0880*/  LOP3.LUT R21, R11, 0x80000, RZ, 0xfc, !PT ;  /* 0x000800000b157812 */ /* 0x000fe200078efcff */
[----:B------:R-:W-:Y:S01]  /*0890*/  IMAD.MOV.U32 R20, RZ, RZ, R10 ;  /* 0x000000ffff147224 */ /* 0x000fe200078e000a */
[----:B------:R-:W-:Y:S06]  /*08a0*/  BRA `(.L_x_65) ;  /* 0x0000000000087947 */ /* 0x000fec0003800000 */
.L_x_66:
[----:B------:R-:W-:Y:S01]  /*08b0*/  LOP3.LUT R21, R13, 0x80000, RZ, 0xfc, !PT ;  /* 0x000800000d157812 */ /* 0x000fe200078efcff */
[----:B------:R-:W-:-:S07]  /*08c0*/  IMAD.MOV.U32 R20, RZ, RZ, R12 ;  /* 0x000000ffff147224 */ /* 0x000fce00078e000c */
.L_x_65:
[----:B------:R-:W-:Y:S05]  /*08d0*/  BSYNC.RECONVERGENT B1 ;  /* 0x0000000000017941 */ /* 0x000fea0003800200 */
.L_x_63:
[----:B------:R-:W-:Y:S02]  /*08e0*/  IMAD.MOV.U32 R17, RZ, RZ, 0x0 ;  /* 0x00000000ff117424 */ /* 0x000fe400078e00ff */
[----:B------:R-:W-:Y:S02]  /*08f0*/  IMAD.MOV.U32 R2, RZ, RZ, R20 ;  /* 0x000000ffff027224 */ /* 0x000fe400078e0014 */
[----:B------:R-:W-:Y:S01]  /*0900*/  IMAD.MOV.U32 R3, RZ, RZ, R21 ;  /* 0x000000ffff037224 */ /* 0x000fe200078e0015 */
[----:B------:R-:W-:Y:S06]  /*0910*/  RET.REL.NODEC R16 `(_Z15calculo_Veff_r2PdS_S_S_S_S_) ;  /* 0xfffffff410b87950 */ /* 0x000fec0003c3ffff */
.L_x_68:
        /* <DEDUP_REMOVED lines=14> */
.L_x_196:


//--------------------- .text._Z14calculo_Veff_rPdS_S_S_S_ --------------------------
	.section	.text._Z14calculo_Veff_rPdS_S_S_S_,"ax",@progbits
	.align	128
        .global         _Z14calculo_Veff_rPdS_S_S_S_
        .type           _Z14calculo_Veff_rPdS_S_S_S_,@function
        .size           _Z14calculo_Veff_rPdS_S_S_S_,(.L_x_207 - _Z14calculo_Veff_rPdS_S_S_S_)
        .other          _Z14calculo_Veff_rPdS_S_S_S_,@"STO_CUDA_ENTRY STV_DEFAULT"
_Z14calculo_Veff_rPdS_S_S_S_:
.text._Z14calculo_Veff_rPdS_S_S_S_:
        /* <DEDUP_REMOVED lines=12> */
[----:B------:R-:W2:Y:S08]  /*00c0*/  LDC.64 R4, c[0x4][RZ] ;  /* 0x01000000ff047b82 */ /* 0x000eb00000000a00 */
[----:B------:R-:W3:Y:S01]  /*00d0*/  LDC.64 R8, c[0x0][0x388] ;  /* 0x0000e200ff087b82 */ /* 0x000ee20000000a00 */
[----:B0-----:R-:W-:-:S06]  /*00e0*/  IMAD.WIDE R2, R0, 0x8, R2 ;  /* 0x0000000800027825 */ /* 0x001fcc00078e0202 */
[----:B------:R-:W4:Y:S01]  /*00f0*/  LDG.E.64 R2, desc[UR4][R2.64] ;  /* 0x0000000402027981 */ /* 0x000f22000c1e1b00 */
[----:B------:R-:W0:Y:S01]  /*0100*/  LDC.64 R14, c[0x0][0x390] ;  /* 0x0000e400ff0e7b82 */ /* 0x000e220000000a00 */
[----:B-1----:R-:W-:-:S06]  /*0110*/  IMAD.WIDE R12, R0, 0x8, R12 ;  /* 0x00000008000c7825 */ /* 0x002fcc00078e020c */
[----:B------:R-:W5:Y:S01]  /*0120*/  LDG.E.64 R12, desc[UR4][R12.64] ;  /* 0x000000040c0c7981 */ /* 0x000f62000c1e1b00 */
[----:B------:R-:W1:Y:S03]  /*0130*/  LDC.64 R16, c[0x0][0x3a0] ;  /* 0x0000e800ff107b82 */ /* 0x000e660000000a00 */
[----:B--2---:R-:W2:Y:S01]  /*0140*/  LDG.E.64 R4, desc[UR4][R4.64] ;  /* 0x0000000404047981 */ /* 0x004ea2000c1e1b00 */
[----:B---3--:R-:W-:-:S06]  /*0150*/  IMAD.WIDE R8, R0, 0x8, R8 ;  /* 0x0000000800087825 */ /* 0x008fcc00078e0208 */
[----:B------:R-:W3:Y:S01]  /*0160*/  LDG.E.64 R8, desc[UR4][R8.64] ;  /* 0x0000000408087981 */ /* 0x000ee2000c1e1b00 */
[----:B0-----:R-:W-:-:S06]  /*0170*/  IMAD.WIDE R14, R0, 0x8, R14 ;  /* 0x00000008000e7825 */ /* 0x001fcc00078e020e */
[----:B------:R-:W3:Y:S01]  /*0180*/  LDG.E.64 R14, desc[UR4][R14.64] ;  /* 0x000000040e0e7981 */ /* 0x000ee2000c1e1b00 */
[C---:B----4-:R-:W-:Y:S02]  /*0190*/  DMUL R10, R2.reuse, 0.25 ;  /* 0x3fd00000020a7828 */ /* 0x050fe40000000000 */
[----:B--2---:R-:W-:-:S06]  /*01a0*/  DMUL R6, R2, R4 ;  /* 0x0000000402067228 */ /* 0x004fcc0000000000 */
[----:B-----5:R-:W-:-:S08]  /*01b0*/  DMUL R2, R10, R12 ;  /* 0x0000000c0a027228 */ /* 0x020fd00000000000 */
[----:B---3--:R-:W-:Y:S01]  /*01c0*/  DFMA R2, R6, R8, -R2 ;  /* 0x000000080602722b */ /* 0x008fe20000000802 */
[----:B-1----:R-:W-:-:S07]  /*01d0*/  IMAD.WIDE R4, R0, 0x8, R16 ;  /* 0x0000000800047825 */ /* 0x002fce00078e0210 */
[----:B------:R-:W-:-:S07]  /*01e0*/  DFMA R2, -R10, R14, R2 ;  /* 0x0000000e0a02722b */ /* 0x000fce0000000102 */
[----:B------:R-:W-:Y:S01]  /*01f0*/  STG.E.64 desc[UR4][R4.64], R2 ;  /* 0x0000000204007986 */ /* 0x000fe2000c101b04 */
[----:B------:R-:W-:Y:S05]  /*0200*/  EXIT ;  /* 0x000000000000794d */ /* 0x000fea0003800000 */
.L_x_69:
        /* <DEDUP_REMOVED lines=15> */
.L_x_207:


//--------------------- .text._Z23calculo_laplaciano_ln_gPdS_ --------------------------
	.section	.text._Z23calculo_laplaciano_ln_gPdS_,"ax",@progbits
	.align	128
        .global         _Z23calculo_laplaciano_ln_gPdS_
        .type           _Z23calculo_laplaciano_ln_gPdS_,@function
        .size           _Z23calculo_laplaciano_ln_gPdS_,(.L_x_197 - _Z23calculo_laplaciano_ln_gPdS_)
        .other          _Z23calculo_laplaciano_ln_gPdS_,@"STO_CUDA_ENTRY STV_DEFAULT"
_Z23calculo_laplaciano_ln_gPdS_:
.text._Z23calculo_laplaciano_ln_gPdS_:
[----:B------:R-:W-:Y:S08]  /*0000*/  LDC R1, c[0x0][0x37c] ;  /* 0x0000df00ff017b82 */ /* 0x000ff00000000800 */
[----:B------:R-:W0:Y:S01]  /*0010*/  LDC.64 R2, c[0x4][0x30] ;  /* 0x01000c00ff027b82 */ /* 0x000e220000000a00 */
[----:B------:R-:W0:Y:S02]  /*0020*/  LDCU.64 UR4, c[0x0][0x358] ;  /* 0x00006b00ff0477ac */ /* 0x000e240008000a00 */
[----:B0-----:R-:W2:Y:S05]  /*0030*/  LDG.E R22, desc[UR4][R2.64] ;  /* 0x0000000402167981 */ /* 0x001eaa000c1e1900 */
[----:B------:R-:W0:Y:S01]  /*0040*/  S2UR UR6, SR_CTAID.X ;  /* 0x00000000000679c3 */ /* 0x000e220000002500 */
[----:B------:R-:W-:Y:S01]  /*0050*/  BSSY.RECONVERGENT B1, `(.L_x_70) ;  /* 0x00000b1000017945 */ /* 0x000fe20003800200 */
[----:B------:R-:W0:Y:S06]  /*0060*/  S2R R0, SR_TID.X ;  /* 0x0000000000007919 */ /* 0x000e2c0000002100 */
[----:B------:R-:W0:Y:S02]  /*0070*/  LDC R23, c[0x0][0x360] ;  /* 0x0000d800ff177b82 */ /* 0x000e240000000800 */
[----:B0-----:R-:W-:-:S02]  /*0080*/  IMAD R23, R23, UR6, R0 ;  /* 0x0000000617177c24 */ /* 0x001fc4000f8e0200 */
[----:B--2---:R-:W-:-:S05]  /*0090*/  VIADD R0, R22, 0xfffffff9 ;  /* 0xfffffff916007836 */ /* 0x004fca0000000000 */
[----:B------:R-:W-:-:S04]  /*00a0*/  ISETP.GE.AND P0, PT, R23, R0, PT ;  /* 0x000000001700720c */ /* 0x000fc80003f06270 */
[----:B------:R-:W-:-:S13]  /*00b0*/  ISETP.LT.OR P0, PT, R23, 0x1, P0 ;  /* 0x000000011700780c */ /* 0x000fda0000701670 */
[----:B------:R-:W-:Y:S05]  /*00c0*/  @P0 BRA `(.L_x_71) ;  /* 0x0000000800a40947 */ /* 0x000fea0003800000 */
[----:B------:R-:W0:Y:S02]  /*00d0*/  LDC.64 R2, c[0x0][0x380] ;  /* 0x0000e000ff027b82 */ /* 0x000e240000000a00 */
[----:B0-----:R-:W-:-:S05]  /*00e0*/  IMAD.WIDE.U32 R2, R23, 0x8, R2 ;  /* 0x0000000817027825 */ /* 0x001fca00078e0002 */
[----:B------:R-:W2:Y:S04]  /*00f0*/  LDG.E.64 R8, desc[UR4][R2.64] ;  /* 0x0000000402087981 */ /* 0x000ea8000c1e1b00 */
[----:B------:R-:W3:Y:S04]  /*0100*/  LDG.E.64 R10, desc[UR4][R2.64+0x8] ;  /* 0x00000804020a7981 */ /* 0x000ee8000c1e1b00 */
[----:B------:R-:W4:Y:S04]  /*0110*/  LDG.E.64 R12, desc[UR4][R2.64+0x10] ;  /* 0x00001004020c7981 */ /* 0x000f28000c1e1b00 */
[----:B------:R-:W5:Y:S04]  /*0120*/  LDG.E.64 R14, desc[UR4][R2.64+0x18] ;  /* 0x00001804020e7981 */ /* 0x000f68000c1e1b00 */
[----:B------:R-:W5:Y:S04]  /*0130*/  LDG.E.64 R16, desc[UR4][R2.64+0x20] ;  /* 0x0000200402107981 */ /* 0x000f68000c1e1b00 */
[----:B------:R-:W5:Y:S04]  /*0140*/  LDG.E.64 R18, desc[UR4][R2.64+0x28] ;  /* 0x0000280402127981 */ /* 0x000f68000c1e1b00 */
[----:B------:R0:W5:Y:S01]  /*0150*/  LDG.E.64 R20, desc[UR4][R2.64+0x30] ;  /* 0x0000300402147981 */ /* 0x000162000c1e1b00 */
[----:B------:R-:W1:Y:S01]  /*0160*/  MUFU.RCP64H R7, 60 ;  /* 0x404e000000077908 */ /* 0x000e620000001800 */
[----:B------:R-:W-:Y:S01]  /*0170*/  IMAD.MOV.U32 R26, RZ, RZ, 0x0 ;  /* 0x00000000ff1a7424 */ /* 0x000fe200078e00ff */
[----:B------:R-:W-:Y:S01]  /*0180*/  BSSY.RECONVERGENT B2, `(.L_x_72) ;  /* 0x000001c000027945 */ /* 0x000fe20003800200 */
[----:B------:R-:W-:-:S02]  /*0190*/  IMAD.MOV.U32 R27, RZ, RZ, 0x404e0000 ;  /* 0x404e0000ff1b7424 */ /* 0x000fc400078e00ff */
[----:B------:R-:W-:-:S06]  /*01a0*/  IMAD.MOV.U32 R6, RZ, RZ, 0x1 ;  /* 0x00000001ff067424 */ /* 0x000fcc00078e00ff */
[----:B-1----:R-:W-:-:S08]  /*01b0*/  DFMA R24, R6, -R26, 1 ;  /* 0x3ff000000618742b */ /* 0x002fd0000000081a */
[----:B------:R-:W-:-:S08]  /*01c0*/  DFMA R24, R24, R24, R24 ;  /* 0x000000181818722b */ /* 0x000fd00000000018 */
[----:B------:R-:W-:-:S08]  /*01d0*/  DFMA R24, R6, R24, R6 ;  /* 0x000000180618722b */ /* 0x000fd00000000006 */
[----:B0-----:R-:W-:-:S08]  /*01e0*/  DFMA R2, R24, -R26, 1 ;  /* 0x3ff000001802742b */ /* 0x001fd0000000081a */
[----:B------:R-:W-:Y:S02]  /*01f0*/  DFMA R2, R24, R2, R24 ;  /* 0x000000021802722b */ /* 0x000fe40000000018 */
[----:B--2---:R-:W-:-:S08]  /*0200*/  DMUL R4, R8, -147 ;  /* 0xc062600008047828 */ /* 0x004fd00000000000 */
[----:B---3--:R-:W-:-:S08]  /*0210*/  DFMA R4, R10, 360, R4 ;  /* 0x407680000a04782b */ /* 0x008fd00000000004 */
[----:B----4-:R-:W-:-:S08]  /*0220*/  DFMA R4, R12, -450, R4 ;  /* 0xc07c20000c04782b */ /* 0x010fd00000000004 */
[----:B-----5:R-:W-:-:S08]  /*0230*/  DFMA R4, R14, 400, R4 ;  /* 0x407900000e04782b */ /* 0x020fd00000000004 */
[----:B------:R-:W-:-:S08]  /*0240*/  DFMA R4, R16, -225, R4 ;  /* 0xc06c20001004782b */ /* 0x000fd00000000004 */
[----:B------:R-:W-:-:S08]  /*0250*/  DFMA R4, R18, 72, R4 ;  /* 0x405200001204782b */ /* 0x000fd00000000004 */
[----:B------:R-:W-:-:S08]  /*0260*/  DFMA R24, R20, -10, R4 ;  /* 0xc02400001418782b */ /* 0x000fd00000000004 */
[----:B------:R-:W-:Y:S02]  /*0270*/  DMUL R4, R24, R2 ;  /* 0x0000000218047228 */ /* 0x000fe40000000000 */
[----:B------:R-:W-:-:S06]  /*0280*/  FSETP.GEU.AND P1, PT, |R25|, 6.5827683646048100446e-37, PT ;  /* 0x036000001900780b */ /* 0x000fcc0003f2e200 */
[----:B------:R-:W-:-:S08]  /*0290*/  DFMA R6, R4, -60, R24 ;  /* 0xc04e00000406782b */ /* 0x000fd00000000018 */
[----:B------:R-:W-:-:S10]  /*02a0*/  DFMA R2, R2, R6, R4 ;  /* 0x000000060202722b */ /* 0x000fd40000000004 */
[----:B------:R-:W-:-:S05]  /*02b0*/  FFMA R0, RZ, 3.21875, R3 ;  /* 0x404e0000ff007823 */ /* 0x000fca0000000003 */
[----:B------:R-:W-:-:S13]  /*02c0*/  FSETP.GT.AND P0, PT, |R0|, 1.469367938527859385e-39, PT ;  /* 0x001000000000780b */ /* 0x000fda0003f04200 */
[----:B------:R-:W-:Y:S05]  /*02d0*/  @P0 BRA P1, `(.L_x_73) ;  /* 0x0000000000180947 */ /* 0x000fea0000800000 */
[----:B------:R-:W-:Y:S01]  /*02e0*/  IMAD.MOV.U32 R6, RZ, RZ, RZ ;  /* 0x000000ffff067224 */ /* 0x000fe200078e00ff */
[----:B------:R-:W-:Y:S01]  /*02f0*/  MOV R0, 0x320 ;  /* 0x0000032000007802 */ /* 0x000fe20000000f00 */
[----:B------:R-:W-:-:S07]  /*0300*/  IMAD.MOV.U32 R7, RZ, RZ, 0x404e0000 ;  /* 0x404e0000ff077424 */ /* 0x000fce00078e00ff */
[----:B------:R-:W-:Y:S05]  /*0310*/  CALL.REL.NOINC `($__internal_3_$__cuda_sm20_div_rn_f64_full) ;  /* 0x00000010001c7944 */ /* 0x000fea0003c00000 */
[----:B------:R-:W-:Y:S01]  /*0320*/  IMAD.MOV.U32 R2, RZ, RZ, R4 ;  /* 0x000000ffff027224 */ /* 0x000fe200078e0004 */
[----:B------:R-:W-:-:S07]  /*0330*/  MOV R3, R5 ;  /* 0x0000000500037202 */ /* 0x000fce0000000f00 */
.L_x_73:
[----:B------:R-:W-:Y:S05]  /*0340*/  BSYNC.RECONVERGENT B2 ;  /* 0x0000000000027941 */ /* 0x000fea0003800200 */
.L_x_72:
[----:B------:R-:W-:Y:S01]  /*0350*/  DMUL R10, R10, -3132 ;  /* 0xc0a878000a0a7828 */ /* 0x000fe20000000000 */
[----:B------:R-:W0:Y:S01]  /*0360*/  MUFU.RCP64H R7, 180 ;  /* 0x4066800000077908 */ /* 0x000e220000001800 */
[----:B------:R-:W-:Y:S01]  /*0370*/  IMAD.MOV.U32 R4, RZ, RZ, 0x0 ;  /* 0x00000000ff047424 */ /* 0x000fe200078e00ff */
[----:B------:R-:W-:Y:S01]  /*0380*/  BSSY.RECONVERGENT B2, `(.L_x_74) ;  /* 0x000001b000027945 */ /* 0x000fe20003800200 */
[----:B------:R-:W-:Y:S02]  /*0390*/  IMAD.MOV.U32 R5, RZ, RZ, 0x40668000 ;  /* 0x40668000ff057424 */ /* 0x000fe400078e00ff */
[----:B------:R-:W-:Y:S02]  /*03a0*/  IMAD.MOV.U32 R6, RZ, RZ, 0x1 ;  /* 0x00000001ff067424 */ /* 0x000fe400078e00ff */
[----:B------:R-:W-:-:S08]  /*03b0*/  DFMA R10, R8, 812, R10 ;  /* 0x40896000080a782b */ /* 0x000fd0000000000a */
[----:B------:R-:W-:Y:S02]  /*03c0*/  DFMA R10, R12, 5265, R10 ;  /* 0x40b491000c0a782b */ /* 0x000fe4000000000a */
[----:B0-----:R-:W-:-:S06]  /*03d0*/  DFMA R12, R6, -R4, 1 ;  /* 0x3ff00000060c742b */ /* 0x001fcc0000000804 */
[----:B------:R-:W-:Y:S02]  /*03e0*/  DFMA R10, R14, -5080, R10 ;  /* 0xc0b3d8000e0a782b */ /* 0x000fe4000000000a */
[----:B------:R-:W-:-:S06]  /*03f0*/  DFMA R12, R12, R12, R12 ;  /* 0x0000000c0c0c722b */ /* 0x000fcc000000000c */
[----:B------:R-:W-:Y:S02]  /*0400*/  DFMA R10, R16, 2970, R10 ;  /* 0x40a73400100a782b */ /* 0x000fe4000000000a */
[----:B------:R-:W-:-:S06]  /*0410*/  DFMA R12, R6, R12, R6 ;  /* 0x0000000c060c722b */ /* 0x000fcc0000000006 */
[----:B------:R-:W-:Y:S02]  /*0420*/  DFMA R10, R18, -972, R10 ;  /* 0xc08e6000120a782b */ /* 0x000fe4000000000a */
[----:B------:R-:W-:-:S06]  /*0430*/  DFMA R4, R12, -R4, 1 ;  /* 0x3ff000000c04742b */ /* 0x000fcc0000000804 */
[----:B------:R-:W-:Y:S02]  /*0440*/  DFMA R24, R20, 137, R10 ;  /* 0x406120001418782b */ /* 0x000fe4000000000a */
[----:B------:R-:W-:-:S08]  /*0450*/  DFMA R4, R12, R4, R12 ;  /* 0x000000040c04722b */ /* 0x000fd0000000000c */
[----:B------:R-:W-:Y:S01]  /*0460*/  DMUL R12, R24, R4 ;  /* 0x00000004180c7228 */ /* 0x000fe20000000000 */
[----:B------:R-:W-:-:S07]  /*0470*/  FSETP.GEU.AND P1, PT, |R25|, 6.5827683646048100446e-37, PT ;  /* 0x036000001900780b */ /* 0x000fce0003f2e200 */
[----:B------:R-:W-:-:S08]  /*0480*/  DFMA R6, R12, -180, R24 ;  /* 0xc06680000c06782b */ /* 0x000fd00000000018 */
[----:B------:R-:W-:-:S10]  /*0490*/  DFMA R12, R4, R6, R12 ;  /* 0x00000006040c722b */ /* 0x000fd4000000000c */
[----:B------:R-:W-:-:S05]  /*04a0*/  FFMA R0, RZ, 3.6015625, R13 ;  /* 0x40668000ff007823 */ /* 0x000fca000000000d */
[----:B------:R-:W-:-:S13]  /*04b0*/  FSETP.GT.AND P0, PT, |R0|, 1.469367938527859385e-39, PT ;  /* 0x001000000000780b */ /* 0x000fda0003f04200 */
[----:B------:R-:W-:Y:S05]  /*04c0*/  @P0 BRA P1, `(.L_x_75) ;  /* 0x0000000000180947 */ /* 0x000fea0000800000 */
[----:B------:R-:W-:Y:S01]  /*04d0*/  IMAD.MOV.U32 R6, RZ, RZ, RZ ;  /* 0x000000ffff067224 */ /* 0x000fe200078e00ff */
[----:B------:R-:W-:Y:S01]  /*04e0*/  MOV R0, 0x510 ;  /* 0x0000051000007802 */ /* 0x000fe20000000f00 */
[----:B------:R-:W-:-:S07]  /*04f0*/  IMAD.MOV.U32 R7, RZ, RZ, 0x40668000 ;  /* 0x40668000ff077424 */ /* 0x000fce00078e00ff */
[----:B------:R-:W-:Y:S05]  /*0500*/  CALL.REL.NOINC `($__internal_3_$__cuda_sm20_div_rn_f64_full) ;  /* 0x0000000c00a07944 */ /* 0x000fea0003c00000 */
[----:B------:R-:W-:Y:S02]  /*0510*/  IMAD.MOV.U32 R12, RZ, RZ, R4 ;  /* 0x000000ffff0c7224 */ /* 0x000fe400078e0004 */
[----:B------:R-:W-:-:S07]  /*0520*/  IMAD.MOV.U32 R13, RZ, RZ, R5 ;  /* 0x000000ffff0d7224 */ /* 0x000fce00078e0005 */
.L_x_75:
[----:B------:R-:W-:Y:S05]  /*0530*/  BSYNC.RECONVERGENT B2 ;  /* 0x0000000000027941 */ /* 0x000fea0003800200 */
.L_x_74:
[----:B------:R-:W-:Y:S01]  /*0540*/  DMUL R6, R8, R8 ;  /* 0x0000000808067228 */ /* 0x000fe20000000000 */
[----:B------:R-:W-:Y:S01]  /*0550*/  MOV R4, 0x1 ;  /* 0x0000000100047802 */ /* 0x000fe20000000f00 */
[----:B------:R-:W-:Y:S01]  /*0560*/  DMUL R24, R2, R2 ;  /* 0x0000000202187228 */ /* 0x000fe20000000000 */
[----:B------:R-:W-:Y:S03]  /*0570*/  BSSY.RECONVERGENT B2, `(.L_x_76) ;  /* 0x0000012000027945 */ /* 0x000fe60003800200 */
[----:B------:R-:W0:Y:S06]  /*0580*/  MUFU.RCP64H R5, R7 ;  /* 0x0000000700057308 */ /* 0x000e2c0000001800 */
[----:B------:R-:W-:Y:S01]  /*0590*/  FSETP.GEU.AND P1, PT, |R25|, 6.5827683646048100446e-37, PT ;  /* 0x036000001900780b */ /* 0x000fe20003f2e200 */
[----:B0-----:R-:W-:-:S08]  /*05a0*/  DFMA R10, -R6, R4, 1 ;  /* 0x3ff00000060a742b */ /* 0x001fd00000000104 */
        /* <DEDUP_REMOVED lines=11> */
[----:B------:R-:W-:Y:S05]  /*0660*/  CALL.REL.NOINC `($__internal_3_$__cuda_sm20_div_rn_f64_full) ;  /* 0x0000000c00487944 */ /* 0x000fea0003c00000 */
[----:B------:R-:W-:Y:S02]  /*0670*/  IMAD.MOV.U32 R10, RZ, RZ, R4 ;  /* 0x000000ffff0a7224 */ /* 0x000fe400078e0004 */
[----:B------:R-:W-:-:S07]  /*0680*/  IMAD.MOV.U32 R11, RZ, RZ, R5 ;  /* 0x000000ffff0b7224 */ /* 0x000fce00078e0005 */
.L_x_77:
[----:B------:R-:W-:Y:S05]  /*0690*/  BSYNC.RECONVERGENT B2 ;  /* 0x0000000000027941 */ /* 0x000fea0003800200 */
.L_x_76:
[----:B------:R-:W0:Y:S01]  /*06a0*/  MUFU.RCP64H R5, R9 ;  /* 0x0000000900057308 */ /* 0x000e220000001800 */
[----:B------:R-:W-:Y:S01]  /*06b0*/  IMAD.MOV.U32 R4, RZ, RZ, 0x1 ;  /* 0x00000001ff047424 */ /* 0x000fe200078e00ff */
[----:B------:R-:W-:Y:S01]  /*06c0*/  FSETP.GEU.AND P1, PT, |R13|, 6.5827683646048100446e-37, PT ;  /* 0x036000000d00780b */ /* 0x000fe20003f2e200 */
[----:B------:R-:W-:Y:S04]  /*06d0*/  BSSY.RECONVERGENT B2, `(.L_x_78) ;  /* 0x0000012000027945 */ /* 0x000fe80003800200 */
        /* <DEDUP_REMOVED lines=12> */
[----:B------:R-:W-:Y:S01]  /*07a0*/  MOV R7, R9 ;  /* 0x0000000900077202 */ /* 0x000fe20000000f00 */
[----:B------:R-:W-:Y:S01]  /*07b0*/  IMAD.MOV.U32 R25, RZ, RZ, R13 ;  /* 0x000000ffff197224 */ /* 0x000fe200078e000d */
[----:B------:R-:W-:Y:S01]  /*07c0*/  MOV R0, 0x7f0 ;  /* 0x000007f000007802 */ /* 0x000fe20000000f00 */
[----:B------:R-:W-:-:S07]  /*07d0*/  IMAD.MOV.U32 R6, RZ, RZ, R8 ;  /* 0x000000ffff067224 */ /* 0x000fce00078e0008 */
[----:B------:R-:W-:Y:S05]  /*07e0*/  CALL.REL.NOINC `($__internal_3_$__cuda_sm20_div_rn_f64_full) ;  /* 0x0000000800e87944 */ /* 0x000fea0003c00000 */
.L_x_79:
[----:B------:R-:W-:Y:S05]  /*07f0*/  BSYNC.RECONVERGENT B2 ;  /* 0x0000000000027941 */ /* 0x000fea0003800200 */
.L_x_78:
[----:B------:R-:W0:Y:S01]  /*0800*/  I2F.F64.U32 R6, R23 ;  /* 0x0000001700067312 */ /* 0x000e220000201800 */
[----:B------:R-:W-:Y:S01]  /*0810*/  FSETP.GEU.AND P1, PT, |R3|, 6.5827683646048100446e-37, PT ;  /* 0x036000000300780b */ /* 0x000fe20003f2e200 */
[----:B------:R-:W-:Y:S01]  /*0820*/  BSSY.RECONVERGENT B2, `(.L_x_80) ;  /* 0x0000018000027945 */ /* 0x000fe20003800200 */
[----:B------:R-:W-:Y:S02]  /*0830*/  DADD R10, R4, -R10 ;  /* 0x00000000040a7229 */ /* 0x000fe4000000080a */
[----:B0-----:R-:W-:Y:S01]  /*0840*/  DMUL R8, R8, R6 ;  /* 0x0000000608087228 */ /* 0x001fe20000000000 */
[----:B------:R-:W-:-:S05]  /*0850*/  IMAD.MOV.U32 R6, RZ, RZ, 0x1 ;  /* 0x00000001ff067424 */ /* 0x000fca00078e00ff */
[----:B------:R-:W0:Y:S02]  /*0860*/  MUFU.RCP64H R7, R9 ;  /* 0x0000000900077308 */ /* 0x000e240000001800 */
        /* <DEDUP_REMOVED lines=13> */
[----:B------:R-:W-:Y:S02]  /*0940*/  IMAD.MOV.U32 R25, RZ, RZ, R3 ;  /* 0x000000ffff197224 */ /* 0x000fe400078e0003 */
[----:B------:R-:W-:Y:S02]  /*0950*/  IMAD.MOV.U32 R6, RZ, RZ, R8 ;  /* 0x000000ffff067224 */ /* 0x000fe400078e0008 */
[----:B------:R-:W-:-:S07]  /*0960*/  IMAD.MOV.U32 R7, RZ, RZ, R9 ;  /* 0x000000ffff077224 */ /* 0x000fce00078e0009 */
[----:B------:R-:W-:Y:S05]  /*0970*/  CALL.REL.NOINC `($__internal_3_$__cuda_sm20_div_rn_f64_full) ;  /* 0x0000000800847944 */ /* 0x000fea0003c00000 */
[----:B------:R-:W-:Y:S01]  /*0980*/  IMAD.MOV.U32 R6, RZ, RZ, R4 ;  /* 0x000000ffff067224 */ /* 0x000fe200078e0004 */
[----:B------:R-:W-:-:S07]  /*0990*/  MOV R7, R5 ;  /* 0x0000000500077202 */ /* 0x000fce0000000f00 */
.L_x_81:
[----:B------:R-:W-:Y:S05]  /*09a0*/  BSYNC.RECONVERGENT B2 ;  /* 0x0000000000027941 */ /* 0x000fea0003800200 */
.L_x_80:
[----:B------:R-:W0:Y:S02]  /*09b0*/  LDC.64 R4, c[0x4][0x20] ;  /* 0x01000800ff047b82 */ /* 0x000e240000000a00 */
[----:B0-----:R-:W2:Y:S01]  /*09c0*/  LDG.E.64 R4, desc[UR4][R4.64] ;  /* 0x0000000404047981 */ /* 0x001ea2000c1e1b00 */
[----:B------:R-:W-:Y:S01]  /*09d0*/  IMAD.MOV.U32 R8, RZ, RZ, 0x1 ;  /* 0x00000001ff087424 */ /* 0x000fe200078e00ff */
[----:B------:R-:W-:Y:S01]  /*09e0*/  DADD R24, R10, R6 ;  /* 0x000000000a187229 */ /* 0x000fe20000000006 */
[----:B------:R-:W-:Y:S09]  /*09f0*/  BSSY.RECONVERGENT B2, `(.L_x_82) ;  /* 0x0000013000027945 */ /* 0x000ff20003800200 */
[----:B------:R-:W-:Y:S01]  /*0a00*/  FSETP.GEU.AND P1, PT, |R25|, 6.5827683646048100446e-37, PT ;  /* 0x036000001900780b */ /* 0x000fe20003f2e200 */
[----:B--2---:R-:W-:-:S06]  /*0a10*/  DMUL R2, R4, R4 ;  /* 0x0000000404027228 */ /* 0x004fcc0000000000 */
        /* <DEDUP_REMOVED lines=15> */
[----:B------:R-:W-:Y:S05]  /*0b10*/  CALL.REL.NOINC `($__internal_3_$__cuda_sm20_div_rn_f64_full) ;  /* 0x00000008001c7944 */ /* 0x000fea0003c00000 */
.L_x_83:
[----:B------:R-:W-:Y:S05]  /*0b20*/  BSYNC.RECONVERGENT B2 ;  /* 0x0000000000027941 */ /* 0x000fea0003800200 */
.L_x_82:
[----:B------:R-:W0:Y:S02]  /*0b30*/  LDC.64 R2, c[0x0][0x388] ;  /* 0x0000e200ff027b82 */ /* 0x000e240000000a00 */
[----:B0-----:R-:W-:-:S05]  /*0b40*/  IMAD.WIDE.U32 R2, R23, 0x8, R2 ;  /* 0x0000000817027825 */ /* 0x001fca00078e0002 */
[----:B------:R0:W-:Y:S02]  /*0b50*/  STG.E.64 desc[UR4][R2.64], R4 ;  /* 0x0000000402007986 */ /* 0x0001e4000c101b04 */
.L_x_71:
[----:B------:R-:W-:Y:S05]  /*0b60*/  BSYNC.RECONVERGENT B1 ;  /* 0x0000000000017941 */ /* 0x000fea0003800200 */
.L_x_70:
[----:B0-----:R-:W0:Y:S01]  /*0b70*/  LDC.64 R2, c[0x0][0x380] ;  /* 0x0000e000ff027b82 */ /* 0x001e220000000a00 */
[C---:B------:R-:W-:Y:S01]  /*0b80*/  VIADD R4, R22.reuse, 0xfffffffe ;  /* 0xfffffffe16047836 */ /* 0x040fe20000000000 */
[----:B------:R-:W-:Y:S01]  /*0b90*/  BSSY.RECONVERGENT B1, `(.L_x_84) ;  /* 0x000003c000017945 */ /* 0x000fe20003800200 */
[----:B------:R-:W-:-:S03]  /*0ba0*/  VIADD R0, R22, 0xfffffff8 ;  /* 0xfffffff816007836 */ /* 0x000fc60000000000 */
[----:B------:R-:W-:-:S04]  /*0bb0*/  ISETP.GE.AND P0, PT, R23, R4, PT ;  /* 0x000000041700720c */ /* 0x000fc80003f06270 */
[C---:B------:R-:W-:Y:S01]  /*0bc0*/  ISETP.LE.OR P0, PT, R23.reuse, R0, P0 ;  /* 0x000000001700720c */ /* 0x040fe20000703670 */
[----:B0-----:R-:W-:-:S12]  /*0bd0*/  IMAD.WIDE R2, R23, 0x8, R2 ;  /* 0x0000000817027825 */ /* 0x001fd800078e0202 */
[----:B------:R-:W-:Y:S05]  /*0be0*/  @P0 BRA `(.L_x_85) ;  /* 0x0000000000d80947 */ /* 0x000fea0003800000 */
[----:B------:R-:W2:Y:S04]  /*0bf0*/  LDG.E.64 R8, desc[UR4][R2.64] ;  /* 0x0000000402087981 */ /* 0x000ea8000c1e1b00 */
[----:B------:R-:W3:Y:S04]  /*0c00*/  LDG.E.64 R10, desc[UR4][R2.64+0x8] ;  /* 0x00000804020a7981 */ /* 0x000ee8000c1e1b00 */
[----:B------:R-:W4:Y:S01]  /*0c10*/  LDG.E.64 R12, desc[UR4][R2.64+-0x8] ;  /* 0xfffff804020c7981 */ /* 0x000f22000c1e1b00 */
[----:B------:R-:W-:Y:S01]  /*0c20*/  IMAD.MOV.U32 R4, RZ, RZ, 0x1 ;  /* 0x00000001ff047424 */ /* 0x000fe200078e00ff */
[----:B------:R-:W-:Y:S01]  /*0c30*/  BSSY.RECONVERGENT B2, `(.L_x_86) ;  /* 0x0000014000027945 */ /* 0x000fe20003800200 */
[----:B--2---:R-:W0:Y:S01]  /*0c40*/  MUFU.RCP64H R5, R9 ;  /* 0x0000000900057308 */ /* 0x004e220000001800 */
[----:B---3--:R-:W-:-:S02]  /*0c50*/  DMUL R24, R10, R10 ;  /* 0x0000000a0a187228 */ /* 0x008fc40000000000 */
[----:B----4-:R-:W-:-:S08]  /*0c60*/  DFMA R12, R10, 3, R12 ;  /* 0x400800000a0c782b */ /* 0x010fd0000000000c */
        /* <DEDUP_REMOVED lines=15> */
[----:B------:R-:W-:Y:S05]  /*0d60*/  CALL.REL.NOINC `($__internal_3_$__cuda_sm20_div_rn_f64_full) ;  /* 0x0000000400887944 */ /* 0x000fea0003c00000 */
.L_x_87:
[----:B------:R-:W-:Y:S05]  /*0d70*/  BSYNC.RECONVERGENT B2 ;  /* 0x0000000000027941 */ /* 0x000fea0003800200 */
.L_x_86:
[----:B------:R-:W0:Y:S02]  /*0d80*/  LDC.64 R18, c[0x4][0x20] ;  /* 0x01000800ff127b82 */ /* 0x000e240000000a00 */
[----:B0-----:R-:W2:Y:S01]  /*0d90*/  LDG.E.64 R6, desc[UR4][R18.64] ;  /* 0x0000000412067981 */ /* 0x001ea2000c1e1b00 */
[----:B------:R-:W-:Y:S01]  /*0da0*/  DADD R12, R12, -R4 ;  /* 0x000000000c0c7229 */ /* 0x000fe20000000804 */
[----:B------:R-:W-:Y:S01]  /*0db0*/  BSSY.RECONVERGENT B2, `(.L_x_88) ;  /* 0x0000016000027945 */ /* 0x000fe20003800200 */
[----:B------:R-:W-:-:S06]  /*0dc0*/  DADD R10, R10, -R8 ;  /* 0x000000000a0a7229 */ /* 0x000fcc0000000808 */
[----:B------:R-:W-:-:S08]  /*0dd0*/  DFMA R12, R8, -3, R12 ;  /* 0xc0080000080c782b */ /* 0x000fd0000000000c */
[----:B------:R-:W-:-:S10]  /*0de0*/  DADD R24, R12, R10 ;  /* 0x000000000c187229 */ /* 0x000fd4000000000a */
[----:B------:R-:W-:Y:S01]  /*0df0*/  FSETP.GEU.AND P1, PT, |R25|, 6.5827683646048100446e-37, PT ;  /* 0x036000001900780b */ /* 0x000fe20003f2e200 */
[----:B--2---:R-:W-:-:S08]  /*0e00*/  DMUL R14, R8, R6 ;  /* 0x00000006080e7228 */ /* 0x004fd00000000000 */
[----:B------:R-:W-:Y:S01]  /*0e10*/  DMUL R6, R6, R14 ;  /* 0x0000000e06067228 */ /* 0x000fe20000000000 */
        /* <DEDUP_REMOVED lines=15> */
.L_x_89:
[----:B------:R-:W-:Y:S05]  /*0f10*/  BSYNC.RECONVERGENT B2 ;  /* 0x0000000000027941 */ /* 0x000fea0003800200 */
.L_x_88:
[----:B------:R-:W0:Y:S02]  /*0f20*/  LDC.64 R6, c[0x0][0x388] ;  /* 0x0000e200ff067b82 */ /* 0x000e240000000a00 */
[----:B0-----:R-:W-:-:S05]  /*0f30*/  IMAD.WIDE R6, R23, 0x8, R6 ;  /* 0x0000000817067825 */ /* 0x001fca00078e0206 */
[----:B------:R0:W-:Y:S02]  /*0f40*/  STG.E.64 desc[UR4][R6.64], R4 ;  /* 0x0000000406007986 */ /* 0x0001e4000c101b04 */
.L_x_85:
[----:B------:R-:W-:Y:S05]  /*0f50*/  BSYNC.RECONVERGENT B1 ;  /* 0x0000000000017941 */ /* 0x000fea0003800200 */
.L_x_84:
[C---:B------:R-:W-:Y:S01]  /*0f60*/  VIADD R0, R22.reuse, 0xffffffff ;  /* 0xffffffff16007836 */ /* 0x040fe20000000000 */
[----:B------:R-:W-:Y:S01]  /*0f70*/  BSSY.RECONVERGENT B1, `(.L_x_90) ;  /* 0x000003b000017945 */ /* 0x000fe20003800200 */
[----:B------:R-:W-:-:S03]  /*0f80*/  VIADD R22, R22, 0xfffffffd ;  /* 0xfffffffd16167836 */ /* 0x000fc60000000000 */
[----:B------:R-:W-:-:S04]  /*0f90*/  ISETP.GE.AND P0, PT, R23, R0, PT ;  /* 0x000000001700720c */ /* 0x000fc80003f06270 */
[----:B------:R-:W-:-:S13]  /*0fa0*/  ISETP.LE.OR P0, PT, R23, R22, P0 ;  /* 0x000000161700720c */ /* 0x000fda0000703670 */
[----:B------:R-:W-:Y:S05]  /*0fb0*/  @P0 BRA `(.L_x_91) ;  /* 0x0000000000d80947 */ /* 0x000fea0003800000 */
[----:B------:R-:W2:Y:S04]  /*0fc0*/  LDG.E.64 R8, desc[UR4][R2.64] ;  /* 0x0000000402087981 */ /* 0x000ea8000c1e1b00 */
[----:B------:R-:W3:Y:S04]  /*0fd0*/  LDG.E.64 R10, desc[UR4][R2.64+0x8] ;  /* 0x00000804020a7981 */ /* 0x000ee8000c1e1b00 */
[----:B0-----:R-:W4:Y:S01]  /*0fe0*/  LDG.E.64 R6, desc[UR4][R2.64+-0x8] ;  /* 0xfffff80402067981 */ /* 0x001f22000c1e1b00 */
        /* <DEDUP_REMOVED lines=20> */
[----:B------:R-:W-:Y:S05]  /*1130*/  CALL.REL.NOINC `($__internal_3_$__cuda_sm20_div_rn_f64_full) ;  /* 0x0000000000947944 */ /* 0x000fea0003c00000 */
.L_x_93:
[----:B------:R-:W-:Y:S05]  /*1140*/  BSYNC.RECONVERGENT B2 ;  /* 0x0000000000027941 */ /* 0x000fea0003800200 */
.L_x_92:
        /* <DEDUP_REMOVED lines=25> */
.L_x_95:
[----:B------:R-:W-:Y:S05]  /*12e0*/  BSYNC.RECONVERGENT B2 ;  /* 0x0000000000027941 */ /* 0x000fea0003800200 */
.L_x_94:
[----:B------:R-:W0:Y:S02]  /*12f0*/  LDC.64 R2, c[0x0][0x388] ;  /* 0x0000e200ff027b82 */ /* 0x000e240000000a00 */
[----:B0-----:R-:W-:-:S05]  /*1300*/  IMAD.WIDE R2, R23, 0x8, R2 ;  /* 0x0000000817027825 */ /* 0x001fca00078e0202 */
[----:B------:R1:W-:Y:S02]  /*1310*/  STG.E.64 desc[UR4][R2.64], R4 ;  /* 0x0000000402007986 */ /* 0x0003e4000c101b04 */
.L_x_91:
[----:B------:R-:W-:Y:S05]  /*1320*/  BSYNC.RECONVERGENT B1 ;  /* 0x0000000000017941 */ /* 0x000fea0003800200 */
.L_x_90:
[----:B------:R-:W-:-:S13]  /*1330*/  ISETP.NE.AND P0, PT, R23, RZ, PT ;  /* 0x000000ff1700720c */ /* 0x000fda0003f05270 */
[----:B------:R-:W-:Y:S05]  /*1340*/  @P0 EXIT ;  /* 0x000000000000094d */ /* 0x000fea0003800000 */
[----:B01----:R-:W0:Y:S02]  /*1350*/  LDC.64 R4, c[0x0][0x388] ;  /* 0x0000e200ff047b82 */ /* 0x003e240000000a00 */
[----:B0-----:R-:W2:Y:S04]  /*1360*/  LDG.E.64 R2, desc[UR4][R4.64+0x8] ;  /* 0x0000080404027981 */ /* 0x001ea8000c1e1b00 */
[----:B--2---:R-:W-:Y:S01]  /*1370*/  STG.E.64 desc[UR4][R4.64], R2 ;  /* 0x0000000204007986 */ /* 0x004fe2000c101b04 */
[----:B------:R-:W-:Y:S05]  /*1380*/  EXIT ;  /* 0x000000000000794d */ /* 0x000fea0003800000 */
        .weak           $__internal_3_$__cuda_sm20_div_rn_f64_full
        .type           $__internal_3_$__cuda_sm20_div_rn_f64_full,@function
        .size           $__internal_3_$__cuda_sm20_div_rn_f64_full,(.L_x_197 - $__internal_3_$__cuda_sm20_div_rn_f64_full)
$__internal_3_$__cuda_sm20_div_rn_f64_full:
[C---:B------:R-:W-:Y:S01]  /*1390*/  FSETP.GEU.AND P0, PT, |R7|.reuse, 1.469367938527859385e-39, PT ;  /* 0x001000000700780b */ /* 0x040fe20003f0e200 */
[----:B------:R-:W-:Y:S01]  /*13a0*/  IMAD.MOV.U32 R33, RZ, RZ, R25 ;  /* 0x000000ffff217224 */ /* 0x000fe200078e0019 */
[C---:B------:R-:W-:Y:S01]  /*13b0*/  LOP3.LUT R4, R7.reuse, 0x800fffff, RZ, 0xc0, !PT ;  /* 0x800fffff07047812 */ /* 0x040fe200078ec0ff */
[----:B------:R-:W-:Y:S01]  /*13c0*/  IMAD.MOV.U32 R30, RZ, RZ, 0x1 ;  /* 0x00000001ff1e7424 */ /* 0x000fe200078e00ff */
[----:B------:R-:W-:Y:S01]  /*13d0*/  LOP3.LUT R27, R7, 0x7ff00000, RZ, 0xc0, !PT ;  /* 0x7ff00000071b7812 */ /* 0x000fe200078ec0ff */
[----:B------:R-:W-:Y:S01]  /*13e0*/  IMAD.MOV.U32 R32, RZ, RZ, R24 ;  /* 0x000000ffff207224 */ /* 0x000fe200078e0018 */
[----:B------:R-:W-:Y:S01]  /*13f0*/  LOP3.LUT R5, R4, 0x3ff00000, RZ, 0xfc, !PT ;  /* 0x3ff0000004057812 */ /* 0x000fe200078efcff */
[----:B------:R-:W-:Y:S01]  /*1400*/  IMAD.MOV.U32 R4, RZ, RZ, R6 ;  /* 0x000000ffff047224 */ /* 0x000fe200078e0006 */
[C---:B------:R-:W-:Y:S01]  /*1410*/  FSETP.GEU.AND P2, PT, |R33|.reuse, 1.469367938527859385e-39, PT ;  /* 0x001000002100780b */ /* 0x040fe20003f4e200 */
[----:B------:R-:W-:Y:S01]  /*1420*/  BSSY.RECONVERGENT B0, `(.L_x_96) ;  /* 0x0000055000007945 */ /* 0x000fe20003800200 */
[----:B------:R-:W-:-:S02]  /*1430*/  LOP3.LUT R24, R33, 0x7ff00000, RZ, 0xc0, !PT ;  /* 0x7ff0000021187812 */ /* 0x000fc400078ec0ff */
[----:B------:R-:W-:Y:S01]  /*1440*/  MOV R34, R32 ;  /* 0x0000002000227202 */ /* 0x000fe20000000f00 */
[----:B------:R-:W-:Y:S01]  /*1450*/  @!P0 DMUL R4, R6, 8.98846567431157953865e+307 ;  /* 0x7fe0000006048828 */ /* 0x000fe20000000000 */
[----:B------:R-:W-:-:S05]  /*1460*/  ISETP.GE.U32.AND P1, PT, R24, R27, PT ;  /* 0x0000001b1800720c */ /* 0x000fca0003f26070 */
[----:B------:R-:W0:Y:S02]  /*1470*/  MUFU.RCP64H R31, R5 ;  /* 0x00000005001f7308 */ /* 0x000e240000001800 */
[----:B------:R-:W-:Y:S02]  /*1480*/  @!P2 LOP3.LUT R25, R7, 0x7ff00000, RZ, 0xc0, !PT ;  /* 0x7ff000000719a812 */ /* 0x000fe400078ec0ff */
[----:B------:R-:W-:Y:S02]  /*1490*/  @!P0 LOP3.LUT R27, R5, 0x7ff00000, RZ, 0xc0, !PT ;  /* 0x7ff00000051b8812 */ /* 0x000fe400078ec0ff */
[----:B------:R-:W-:Y:S01]  /*14a0*/  @!P2 ISETP.GE.U32.AND P3, PT, R24, R25, PT ;  /* 0x000000191800a20c */ /* 0x000fe20003f66070 */
[----:B------:R-:W-:-:S05]  /*14b0*/  IMAD.MOV.U32 R25, RZ, RZ, 0x1ca00000 ;  /* 0x1ca00000ff197424 */ /* 0x000fca00078e00ff */
[----:B------:R-:W-:-:S04]  /*14c0*/  @!P2 SEL R26, R25, 0x63400000, !P3 ;  /* 0x63400000191aa807 */ /* 0x000fc80005800000 */
[----:B------:R-:W-:Y:S01]  /*14d0*/  @!P2 LOP3.LUT R26, R26, 0x80000000, R33, 0xf8, !PT ;  /* 0x800000001a1aa812 */ /* 0x000fe200078ef821 */
[----:B0-----:R-:W-:-:S08]  /*14e0*/  DFMA R28, R30, -R4, 1 ;  /* 0x3ff000001e1c742b */ /* 0x001fd00000000804 */
[----:B------:R-:W-:-:S08]  /*14f0*/  DFMA R28, R28, R28, R28 ;  /* 0x0000001c1c1c722b */ /* 0x000fd0000000001c */
[----:B------:R-:W-:Y:S01]  /*1500*/  DFMA R30, R30, R28, R30 ;  /* 0x0000001c1e1e722b */ /* 0x000fe2000000001e */
[----:B------:R-:W-:Y:S02]  /*1510*/  SEL R28, R25, 0x63400000, !P1 ;  /* 0x63400000191c7807 */ /* 0x000fe40004800000 */
[----:B------:R-:W-:Y:S01]  /*1520*/  @!P2 LOP3.LUT R29, R26, 0x100000, RZ, 0xfc, !PT ;  /* 0x001000001a1da812 */ /* 0x000fe200078efcff */
[----:B------:R-:W-:Y:S01]  /*1530*/  IMAD.MOV.U32 R26, RZ, RZ, R24 ;  /* 0x000000ffff1a7224 */ /* 0x000fe200078e0018 */
[----:B------:R-:W-:Y:S01]  /*1540*/  LOP3.LUT R35, R28, 0x800fffff, R33, 0xf8, !PT ;  /* 0x800fffff1c237812 */ /* 0x000fe200078ef821 */
[----:B------:R-:W-:Y:S02]  /*1550*/  @!P2 IMAD.MOV.U32 R28, RZ, RZ, RZ ;  /* 0x000000ffff1ca224 */ /* 0x000fe400078e00ff */
[----:B------:R-:W-:-:S04]  /*1560*/  DFMA R36, R30, -R4, 1 ;  /* 0x3ff000001e24742b */ /* 0x000fc80000000804 */
[----:B------:R-:W-:-:S04]  /*1570*/  @!P2 DFMA R34, R34, 2, -R28 ;  /* 0x400000002222a82b */ /* 0x000fc8000000081c */
[----:B------:R-:W-:-:S06]  /*1580*/  DFMA R36, R30, R36, R30 ;  /* 0x000000241e24722b */ /* 0x000fcc000000001e */
[----:B------:R-:W-:Y:S02]  /*1590*/  @!P2 LOP3.LUT R26, R35, 0x7ff00000, RZ, 0xc0, !PT ;  /* 0x7ff00000231aa812 */ /* 0x000fe400078ec0ff */
[----:B------:R-:W-:-:S08]  /*15a0*/  DMUL R28, R36, R34 ;  /* 0x00000022241c7228 */ /* 0x000fd00000000000 */
[----:B------:R-:W-:-:S08]  /*15b0*/  DFMA R30, R28, -R4, R34 ;  /* 0x800000041c1e722b */ /* 0x000fd00000000022 */
[----:B------:R-:W-:Y:S01]  /*15c0*/  DFMA R30, R36, R30, R28 ;  /* 0x0000001e241e722b */ /* 0x000fe2000000001c */
[----:B------:R-:W-:-:S05]  /*15d0*/  VIADD R28, R26, 0xffffffff ;  /* 0xffffffff1a1c7836 */ /* 0x000fca0000000000 */
[----:B------:R-:W-:Y:S01]  /*15e0*/  ISETP.GT.U32.AND P0, PT, R28, 0x7feffffe, PT ;  /* 0x7feffffe1c00780c */ /* 0x000fe20003f04070 */
[----:B------:R-:W-:-:S05]  /*15f0*/  VIADD R28, R27, 0xffffffff ;  /* 0xffffffff1b1c7836 */ /* 0x000fca0000000000 */
[----:B------:R-:W-:-:S13]  /*1600*/  ISETP.GT.U32.OR P0, PT, R28, 0x7feffffe, P0 ;  /* 0x7feffffe1c00780c */ /* 0x000fda0000704470 */
[----:B------:R-:W-:Y:S05]  /*1610*/  @P0 BRA `(.L_x_97) ;  /* 0x0000000000740947 */ /* 0x000fea0003800000 */
[----:B------:R-:W-:-:S04]  /*1620*/  LOP3.LUT R27, R7, 0x7ff00000, RZ, 0xc0, !PT ;  /* 0x7ff00000071b7812 */ /* 0x000fc800078ec0ff */
[CC--:B------:R-:W-:Y:S02]  /*1630*/  VIADDMNMX R26, R24.reuse, -R27.reuse, 0xb9600000, !PT ;  /* 0xb9600000181a7446 */ /* 0x0c0fe4000780091b */
[----:B------:R-:W-:Y:S02]  /*1640*/  ISETP.GE.U32.AND P0, PT, R24, R27, PT ;  /* 0x0000001b1800720c */ /* 0x000fe40003f06070 */
[----:B------:R-:W-:Y:S02]  /*1650*/  VIMNMX R26, PT, PT, R26, 0x46a00000, PT ;  /* 0x46a000001a1a7848 */ /* 0x000fe40003fe0100 */
[----:B------:R-:W-:-:S05]  /*1660*/  SEL R25, R25, 0x63400000, !P0 ;  /* 0x6340000019197807 */ /* 0x000fca0004000000 */
[----:B------:R-:W-:Y:S01]  /*1670*/  IMAD.IADD R25, R26, 0x1, -R25 ;  /* 0x000000011a197824 */ /* 0x000fe200078e0a19 */
[----:B------:R-:W-:-:S03]  /*1680*/  MOV R26, RZ ;  /* 0x000000ff001a7202 */ /* 0x000fc60000000f00 */
[----:B------:R-:W-:-:S06]  /*1690*/  VIADD R27, R25, 0x7fe00000 ;  /* 0x7fe00000191b7836 */ /* 0x000fcc0000000000 */
[----:B------:R-:W-:-:S10]  /*16a0*/  DMUL R28, R30, R26 ;  /* 0x0000001a1e1c7228 */ /* 0x000fd40000000000 */
[----:B------:R-:W-:-:S13]  /*16b0*/  FSETP.GTU.AND P0, PT, |R29|, 1.469367938527859385e-39, PT ;  /* 0x001000001d00780b */ /* 0x000fda0003f0c200 */
[----:B------:R-:W-:Y:S05]  /*16c0*/  @P0 BRA `(.L_x_98) ;  /* 0x0000000000a80947 */ /* 0x000fea0003800000 */
[----:B------:R-:W-:-:S06]  /*16d0*/  DFMA R4, R30, -R4, R34 ;  /* 0x800000041e04722b */ /* 0x000fcc0000000022 */
[----:B------:R-:W-:-:S04]  /*16e0*/  IMAD.MOV.U32 R4, RZ, RZ, RZ ;  /* 0x000000ffff047224 */ /* 0x000fc800078e00ff */
[C---:B------:R-:W-:Y:S02]  /*16f0*/  FSETP.NEU.AND P0, PT, R5.reuse, RZ, PT ;  /* 0x000000ff0500720b */ /* 0x040fe40003f0d000 */
[----:B------:R-:W-:-:S04]  /*1700*/  LOP3.LUT R6, R5, 0x80000000, R7, 0x48, !PT ;  /* 0x8000000005067812 */ /* 0x000fc800078e4807 */
[----:B------:R-:W-:-:S07]  /*1710*/  LOP3.LUT R5, R6, R27, RZ, 0xfc, !PT ;  /* 0x0000001b06057212 */ /* 0x000fce00078efcff */
[----:B------:R-:W-:Y:S05]  /*1720*/  @!P0 BRA `(.L_x_98) ;  /* 0x0000000000908947 */ /* 0x000fea0003800000 */
[----:B------:R-:W-:Y:S01]  /*1730*/  IMAD.MOV R27, RZ, RZ, -R25 ;  /* 0x000000ffff1b7224 */ /* 0x000fe200078e0a19 */
[----:B------:R-:W-:Y:S01]  /*1740*/  DMUL.RP R4, R30, R4 ;  /* 0x000000041e047228 */ /* 0x000fe20000008000 */
[----:B------:R-:W-:Y:S01]  /*1750*/  IMAD.MOV.U32 R26, RZ, RZ, RZ ;  /* 0x000000ffff1a7224 */ /* 0x000fe200078e00ff */
[----:B------:R-:W-:-:S05]  /*1760*/  IADD3 R25, PT, PT, -R25, -0x43300000, RZ ;  /* 0xbcd0000019197810 */ /* 0x000fca0007ffe1ff */
[----:B------:R-:W-:-:S03]  /*1770*/  DFMA R26, R28, -R26, R30 ;  /* 0x8000001a1c1a722b */ /* 0x000fc6000000001e */
[----:B------:R-:W-:-:S07]  /*1780*/  LOP3.LUT R6, R5, R6, RZ, 0x3c, !PT ;  /* 0x0000000605067212 */ /* 0x000fce00078e3cff */
[----:B------:R-:W-:-:S04]  /*1790*/  FSETP.NEU.AND P0, PT, |R27|, R25, PT ;  /* 0x000000191b00720b */ /* 0x000fc80003f0d200 */
[----:B------:R-:W-:Y:S02]  /*17a0*/  FSEL R4, R4, R28, !P0 ;  /* 0x0000001c04047208 */ /* 0x000fe40004000000 */
[----:B------:R-:W-:-:S03]  /*17b0*/  FSEL R5, R6, R29, !P0 ;  /* 0x0000001d06057208 */ /* 0x000fc60004000000 */
[----:B------:R-:W-:Y:S02]  /*17c0*/  IMAD.MOV.U32 R28, RZ, RZ, R4 ;  /* 0x000000ffff1c7224 */ /* 0x000fe400078e0004 */
[----:B------:R-:W-:Y:S01]  /*17d0*/  IMAD.MOV.U32 R29, RZ, RZ, R5 ;  /* 0x000000ffff1d7224 */ /* 0x000fe200078e0005 */
[----:B------:R-:W-:Y:S06]  /*17e0*/  BRA `(.L_x_98) ;  /* 0x0000000000607947 */ /* 0x000fec0003800000 */
.L_x_97:
[----:B------:R-:W-:-:S14]  /*17f0*/  DSETP.NAN.AND P0, PT, R32, R32, PT ;  /* 0x000000202000722a */ /* 0x000fdc0003f08000 */
[----:B------:R-:W-:Y:S05]  /*1800*/  @P0 BRA `(.L_x_99) ;  /* 0x00000000004c0947 */ /* 0x000fea0003800000 */
[----:B------:R-:W-:-:S14]  /*1810*/  DSETP.NAN.AND P0, PT, R6, R6, PT ;  /* 0x000000060600722a */ /* 0x000fdc0003f08000 */
[----:B------:R-:W-:Y:S05]  /*1820*/  @P0 BRA `(.L_x_100) ;  /* 0x0000000000340947 */ /* 0x000fea0003800000 */
[----:B------:R-:W-:Y:S01]  /*1830*/  ISETP.NE.AND P0, PT, R26, R27, PT ;  /* 0x0000001b1a00720c */ /* 0x000fe20003f05270 */
[----:B------:R-:W-:Y:S01]  /*1840*/  IMAD.MOV.U32 R28, RZ, RZ, 0x0 ;  /* 0x00000000ff1c7424 */ /* 0x000fe200078e00ff */
[----:B------:R-:W-:-:S11]  /*1850*/  MOV R29, 0xfff80000 ;  /* 0xfff80000001d7802 */ /* 0x000fd60000000f00 */
[----:B------:R-:W-:Y:S05]  /*1860*/  @!P0 BRA `(.L_x_98) ;  /* 0x0000000000408947 */ /* 0x000fea0003800000 */
[----:B------:R-:W-:Y:S02]  /*1870*/  ISETP.NE.AND P0, PT, R26, 0x7ff00000, PT ;  /* 0x7ff000001a00780c */ /* 0x000fe40003f05270 */
[----:B------:R-:W-:Y:S02]  /*1880*/  LOP3.LUT R7, R33, 0x80000000, R7, 0x48, !PT ;  /* 0x8000000021077812 */ /* 0x000fe400078e4807 */
[----:B------:R-:W-:-:S13]  /*1890*/  ISETP.EQ.OR P0, PT, R27, RZ, !P0 ;  /* 0x000000ff1b00720c */ /* 0x000fda0004702670 */
[----:B------:R-:W-:Y:S01]  /*18a0*/  @P0 LOP3.LUT R4, R7, 0x7ff00000, RZ, 0xfc, !PT ;  /* 0x7ff0000007040812 */ /* 0x000fe200078efcff */
[----:B------:R-:W-:Y:S02]  /*18b0*/  @!P0 IMAD.MOV.U32 R28, RZ, RZ, RZ ;  /* 0x000000ffff1c8224 */ /* 0x000fe400078e00ff */
[----:B------:R-:W-:Y:S02]  /*18c0*/  @!P0 IMAD.MOV.U32 R29, RZ, RZ, R7 ;  /* 0x000000ffff1d8224 */ /* 0x000fe400078e0007 */
[----:B------:R-:W-:Y:S02]  /*18d0*/  @P0 IMAD.MOV.U32 R28, RZ, RZ, RZ ;  /* 0x000000ffff1c0224 */ /* 0x000fe400078e00ff */
[----:B------:R-:W-:Y:S01]  /*18e0*/  @P0 IMAD.MOV.U32 R29, RZ, RZ, R4 ;  /* 0x000000ffff1d0224 */ /* 0x000fe200078e0004 */
[----:B------:R-:W-:Y:S06]  /*18f0*/  BRA `(.L_x_98) ;  /* 0x00000000001c7947 */ /* 0x000fec0003800000 */
.L_x_100:
[----:B------:R-:W-:Y:S01]  /*1900*/  LOP3.LUT R5, R7, 0x80000, RZ, 0xfc, !PT ;  /* 0x0008000007057812 */ /* 0x000fe200078efcff */
[----:B------:R-:W-:-:S04]  /*1910*/  IMAD.MOV.U32 R28, RZ, RZ, R6 ;  /* 0x000000ffff1c7224 */ /* 0x000fc800078e0006 */
[----:B------:R-:W-:Y:S01]  /*1920*/  IMAD.MOV.U32 R29, RZ, RZ, R5 ;  /* 0x000000ffff1d7224 */ /* 0x000fe200078e0005 */
[----:B------:R-:W-:Y:S06]  /*1930*/  BRA `(.L_x_98) ;  /* 0x00000000000c7947 */ /* 0x000fec0003800000 */
.L_x_99:
[----:B------:R-:W-:Y:S02]  /*1940*/  LOP3.LUT R5, R33, 0x80000, RZ, 0xfc, !PT ;  /* 0x0008000021057812 */ /* 0x000fe400078efcff */
[----:B------:R-:W-:-:S03]  /*1950*/  MOV R28, R32 ;  /* 0x00000020001c7202 */ /* 0x000fc60000000f00 */
[----:B------:R-:W-:-:S07]  /*1960*/  IMAD.MOV.U32 R29, RZ, RZ, R5 ;  /* 0x000000ffff1d7224 */ /* 0x000fce00078e0005 */
.L_x_98:
[----:B------:R-:W-:Y:S05]  /*1970*/  BSYNC.RECONVERGENT B0 ;  /* 0x0000000000007941 */ /* 0x000fea0003800200 */
.L_x_96:
[----:B------:R-:W-:Y:S02]  /*1980*/  IMAD.MOV.U32 R6, RZ, RZ, R0 ;  /* 0x000000ffff067224 */ /* 0x000fe400078e0000 */
[----:B------:R-:W-:Y:S02]  /*1990*/  IMAD.MOV.U32 R7, RZ, RZ, 0x0 ;  /* 0x00000000ff077424 */ /* 0x000fe400078e00ff */
[----:B------:R-:W-:Y:S02]  /*19a0*/  IMAD.MOV.U32 R4, RZ, RZ, R28 ;  /* 0x000000ffff047224 */ /* 0x000fe400078e001c */
[----:B------:R-:W-:Y:S01]  /*19b0*/  IMAD.MOV.U32 R5, RZ, RZ, R29 ;  /* 0x000000ffff057224 */ /* 0x000fe200078e001d */
[----:B------:R-:W-:Y:S06]  /*19c0*/  RET.REL.NODEC R6 `(_Z23calculo_laplaciano_ln_gPdS_) ;  /* 0xffffffe4068c7950 */ /* 0x000fec0003c3ffff */
.L_x_101:
        /* <DEDUP_REMOVED lines=11> */
.L_x_197:


//--------------------- .text._Z23calculo_gradiente_NodalPdS_S_ --------------------------
	.section	.text._Z23calculo_gradiente_NodalPdS_S_,"ax",@progbits
	.align	128
        .global         _Z23calculo_gradiente_NodalPdS_S_
        .type           _Z23calculo_gradiente_NodalPdS_S_,@function
        .size           _Z23calculo_gradiente_NodalPdS_S_,(.L_x_198 - _Z23calculo_gradiente_NodalPdS_S_)
        .other          _Z23calculo_gradiente_NodalPdS_S_,@"STO_CUDA_ENTRY STV_DEFAULT"
_Z23calculo_gradiente_NodalPdS_S_:
.text._Z23calculo_gradiente_NodalPdS_S_:
        /* <DEDUP_REMOVED lines=11> */
[----:B------:R-:W-:-:S13]  /*00b0*/  ISETP.LT.OR P0, PT, R0, RZ, P0 ;  /* 0x000000ff0000720c */ /* 0x000fda0000701670 */
        /* <DEDUP_REMOVED lines=8> */
[----:B------:R-:W5:Y:S01]  /*0140*/  LDG.E.64 R4, desc[UR4][R16.64+0x28] ;  /* 0x0000280410047981 */ /* 0x000f62000c1e1b00 */
[----:B------:R-:W0:Y:S01]  /*0150*/  MUFU.RCP64H R13, 60 ;  /* 0x404e0000000d7908 */ /* 0x000e220000001800 */
[----:B------:R-:W-:Y:S01]  /*0160*/  IMAD.MOV.U32 R12, RZ, RZ, 0x1 ;  /* 0x00000001ff0c7424 */ /* 0x000fe200078e00ff */
[----:B------:R-:W-:Y:S01]  /*0170*/  BSSY.RECONVERGENT B1, `(.L_x_104) ;  /* 0x000001d000017945 */ /* 0x000fe20003800200 */
[----:B--2---:R-:W-:Y:S01]  /*0180*/  DMUL R18, R10, -137 ;  /* 0xc06120000a127828 */ /* 0x004fe20000000000 */
[----:B------:R-:W-:-:S02]  /*0190*/  IMAD.MOV.U32 R10, RZ, RZ, 0x0 ;  /* 0x00000000ff0a7424 */ /* 0x000fc400078e00ff */
[----:B------:R-:W-:-:S05]  /*01a0*/  IMAD.MOV.U32 R11, RZ, RZ, 0x404e0000 ;  /* 0x404e0000ff0b7424 */ /* 0x000fca00078e00ff */
[----:B---3--:R-:W-:Y:S02]  /*01b0*/  DFMA R18, R20, 300, R18 ;  /* 0x4072c0001412782b */ /* 0x008fe40000000012 */
[----:B0-----:R-:W-:-:S06]  /*01c0*/  DFMA R22, R12, -R10, 1 ;  /* 0x3ff000000c16742b */ /* 0x001fcc000000080a */
[----:B----4-:R-:W-:Y:S02]  /*01d0*/  DFMA R14, R14, -300, R18 ;  /* 0xc072c0000e0e782b */ /* 0x010fe40000000012 */
[----:B------:R-:W-:-:S06]  /*01e0*/  DFMA R22, R22, R22, R22 ;  /* 0x000000161616722b */ /* 0x000fcc0000000016 */
[----:B-----5:R-:W-:Y:S02]  /*01f0*/  DFMA R8, R8, 200, R14 ;  /* 0x406900000808782b */ /* 0x020fe4000000000e */
        /* <DEDUP_REMOVED lines=9> */
[----:B------:R-:W-:-:S05]  /*0290*/  FFMA R6, RZ, 3.21875, R3 ;  /* 0x404e0000ff067823 */ /* 0x000fca0000000003 */
[----:B------:R-:W-:-:S13]  /*02a0*/  FSETP.GT.AND P0, PT, |R6|, 1.469367938527859385e-39, PT ;  /* 0x001000000600780b */ /* 0x000fda0003f04200 */
[----:B------:R-:W-:Y:S05]  /*02b0*/  @P0 BRA P1, `(.L_x_105) ;  /* 0x0000000000200947 */ /* 0x000fea0000800000 */
[----:B------:R-:W-:Y:S01]  /*02c0*/  IMAD.MOV.U32 R10, RZ, RZ, R4 ;  /* 0x000000ffff0a7224 */ /* 0x000fe200078e0004 */
[----:B------:R-:W-:Y:S01]  /*02d0*/  MOV R6, 0x320 ;  /* 0x0000032000067802 */ /* 0x000fe20000000f00 */
[----:B------:R-:W-:Y:S02]  /*02e0*/  IMAD.MOV.U32 R11, RZ, RZ, R5 ;  /* 0x000000ffff0b7224 */ /* 0x000fe400078e0005 */
[----:B------:R-:W-:Y:S02]  /*02f0*/  IMAD.MOV.U32 R8, RZ, RZ, RZ ;  /* 0x000000ffff087224 */ /* 0x000fe400078e00ff */
[----:B------:R-:W-:-:S07]  /*0300*/  IMAD.MOV.U32 R9, RZ, RZ, 0x404e0000 ;  /* 0x404e0000ff097424 */ /* 0x000fce00078e00ff */
[----:B------:R-:W-:Y:S05]  /*0310*/  CALL.REL.NOINC `($__internal_4_$__cuda_sm20_div_rn_f64_full) ;  /* 0x0000000400107944 */ /* 0x000fea0003c00000 */
[----:B------:R-:W-:Y:S02]  /*0320*/  IMAD.MOV.U32 R2, RZ, RZ, R4 ;  /* 0x000000ffff027224 */ /* 0x000fe400078e0004 */
[----:B------:R-:W-:-:S07]  /*0330*/  IMAD.MOV.U32 R3, RZ, RZ, R5 ;  /* 0x000000ffff037224 */ /* 0x000fce00078e0005 */
.L_x_105:
[----:B------:R-:W-:Y:S05]  /*0340*/  BSYNC.RECONVERGENT B1 ;  /* 0x0000000000017941 */ /* 0x000fea0003800200 */
.L_x_104:
[----:B------:R-:W0:Y:S02]  /*0350*/  LDC.64 R8, c[0x4][0x20] ;  /* 0x01000800ff087b82 */ /* 0x000e240000000a00 */
[----:B0-----:R-:W2:Y:S01]  /*0360*/  LDG.E.64 R8, desc[UR4][R8.64] ;  /* 0x0000000408087981 */ /* 0x001ea2000c1e1b00 */
[----:B------:R-:W-:Y:S01]  /*0370*/  IMAD.MOV.U32 R4, RZ, RZ, 0x1 ;  /* 0x00000001ff047424 */ /* 0x000fe200078e00ff */
[----:B------:R-:W-:Y:S01]  /*0380*/  FSETP.GEU.AND P1, PT, |R3|, 6.5827683646048100446e-37, PT ;  /* 0x036000000300780b */ /* 0x000fe20003f2e200 */
[----:B------:R-:W-:Y:S01]  /*0390*/  BSSY.RECONVERGENT B1, `(.L_x_106) ;  /* 0x0000011000017945 */ /* 0x000fe20003800200 */
[----:B--2---:R-:W0:Y:S03]  /*03a0*/  MUFU.RCP64H R5, R9 ;  /* 0x0000000900057308 */ /* 0x004e260000001800 */
        /* <DEDUP_REMOVED lines=14> */
[----:B------:R-:W-:Y:S05]  /*0490*/  CALL.REL.NOINC `($__internal_4_$__cuda_sm20_div_rn_f64_full) ;  /* 0x0000000000b07944 */ /* 0x000fea0003c00000 */
.L_x_107:
[----:B------:R-:W-:Y:S05]  /*04a0*/  BSYNC.RECONVERGENT B1 ;  /* 0x0000000000017941 */ /* 0x000fea0003800200 */
.L_x_106:
[----:B------:R-:W0:Y:S02]  /*04b0*/  LDC.64 R2, c[0x0][0x390] ;  /* 0x0000e400ff027b82 */ /* 0x000e240000000a00 */
[----:B0-----:R-:W-:-:S05]  /*04c0*/  IMAD.WIDE.U32 R2, R0, 0x8, R2 ;  /* 0x0000000800027825 */ /* 0x001fca00078e0002 */
[----:B------:R0:W-:Y:S02]  /*04d0*/  STG.E.64 desc[UR4][R2.64], R4 ;  /* 0x0000000402007986 */ /* 0x0001e4000c101b04 */
.L_x_103:
[----:B------:R-:W-:Y:S05]  /*04e0*/  BSYNC.RECONVERGENT B0 ;  /* 0x0000000000007941 */ /* 0x000fea0003800200 */
.L_x_102:
[----:B0-----:R-:W-:-:S05]  /*04f0*/  VIADD R3, R7, 0xfffffffa ;  /* 0xfffffffa07037836 */ /* 0x001fca0000000000 */
[----:B------:R-:W-:-:S04]  /*0500*/  ISETP.GT.AND P0, PT, R0, R3, PT ;  /* 0x000000030000720c */ /* 0x000fc80003f04270 */
[----:B------:R-:W-:-:S13]  /*0510*/  ISETP.GE.OR P0, PT, R0, R7, !P0 ;  /* 0x000000070000720c */ /* 0x000fda0004706670 */
[----:B------:R-:W-:Y:S05]  /*0520*/  @P0 EXIT ;  /* 0x000000000000094d */ /* 0x000fea0003800000 */
[----:B------:R-:W0:Y:S08]  /*0530*/  LDC.64 R4, c[0x4][0x20] ;  /* 0x01000800ff047b82 */ /* 0x000e300000000a00 */
[----:B------:R-:W1:Y:S01]  /*0540*/  LDC.64 R2, c[0x0][0x388] ;  /* 0x0000e200ff027b82 */ /* 0x000e620000000a00 */
[----:B0-----:R-:W2:Y:S01]  /*0550*/  LDG.E.64 R4, desc[UR4][R4.64] ;  /* 0x0000000404047981 */ /* 0x001ea2000c1e1b00 */
[----:B-1----:R-:W-:-:S05]  /*0560*/  IMAD.WIDE R2, R0, 0x8, R2 ;  /* 0x0000000800027825 */ /* 0x002fca00078e0202 */
[----:B------:R-:W3:Y:S04]  /*0570*/  LDG.E.64 R6, desc[UR4][R2.64] ;  /* 0x0000000402067981 */ /* 0x000ee8000c1e1b00 */
[----:B------:R-:W3:Y:S01]  /*0580*/  LDG.E.64 R8, desc[UR4][R2.64+-0x8] ;  /* 0xfffff80402087981 */ /* 0x000ee2000c1e1b00 */
[----:B------:R-:W-:Y:S01]  /*0590*/  IMAD.MOV.U32 R10, RZ, RZ, 0x1 ;  /* 0x00000001ff0a7424 */ /* 0x000fe200078e00ff */
[----:B------:R-:W-:Y:S01]  /*05a0*/  BSSY.RECONVERGENT B0, `(.L_x_108) ;  /* 0x0000017000007945 */ /* 0x000fe20003800200 */
[----:B--2---:R-:W0:Y:S04]  /*05b0*/  MUFU.RCP64H R11, R5 ;  /* 0x00000005000b7308 */ /* 0x004e280000001800 */
[----:B0-----:R-:W-:-:S02]  /*05c0*/  DFMA R12, -R4, R10, 1 ;  /* 0x3ff00000040c742b */ /* 0x001fc4000000010a */
[----:B---3--:R-:W-:-:S06]  /*05d0*/  DADD R6, R6, -R8 ;  /* 0x0000000006067229 */ /* 0x008fcc0000000808 */
[----:B------:R-:W-:-:S04]  /*05e0*/  DFMA R12, R12, R12, R12 ;  /* 0x0000000c0c0c722b */ /* 0x000fc8000000000c */
[----:B------:R-:W-:-:S04]  /*05f0*/  FSETP.GEU.AND P1, PT, |R7|, 6.5827683646048100446e-37, PT ;  /* 0x036000000700780b */ /* 0x000fc80003f2e200 */
        /* <DEDUP_REMOVED lines=11> */
[----:B------:R-:W-:Y:S01]  /*06b0*/  MOV R6, 0x6f0 ;  /* 0x000006f000067802 */ /* 0x000fe20000000f00 */
[----:B------:R-:W-:Y:S02]  /*06c0*/  IMAD.MOV.U32 R8, RZ, RZ, R4 ;  /* 0x000000ffff087224 */ /* 0x000fe400078e0004 */
[----:B------:R-:W-:-:S07]  /*06d0*/  IMAD.MOV.U32 R9, RZ, RZ, R5 ;  /* 0x000000ffff097224 */ /* 0x000fce00078e0005 */
[----:B------:R-:W-:Y:S05]  /*06e0*/  CALL.REL.NOINC `($__internal_4_$__cuda_sm20_div_rn_f64_full) ;  /* 0x00000000001c7944 */ /* 0x000fea0003c00000 */
[----:B------:R-:W-:Y:S02]  /*06f0*/  IMAD.MOV.U32 R2, RZ, RZ, R4 ;  /* 0x000000ffff027224 */ /* 0x000fe400078e0004 */
[----:B------:R-:W-:-:S07]  /*0700*/  IMAD.MOV.U32 R3, RZ, RZ, R5 ;  /* 0x000000ffff037224 */ /* 0x000fce00078e0005 */
.L_x_109:
[----:B------:R-:W-:Y:S05]  /*0710*/  BSYNC.RECONVERGENT B0 ;  /* 0x0000000000007941 */ /* 0x000fea0003800200 */
.L_x_108:
[----:B------:R-:W0:Y:S02]  /*0720*/  LDC.64 R4, c[0x0][0x390] ;  /* 0x0000e400ff047b82 */ /* 0x000e240000000a00 */
[----:B0-----:R-:W-:-:S05]  /*0730*/  IMAD.WIDE R4, R0, 0x8, R4 ;  /* 0x0000000800047825 */ /* 0x001fca00078e0204 */
[----:B------:R-:W-:Y:S01]  /*0740*/  STG.E.64 desc[UR4][R4.64], R2 ;  /* 0x0000000204007986 */ /* 0x000fe2000c101b04 */
[----:B------:R-:W-:Y:S05]  /*0750*/  EXIT ;  /* 0x000000000000794d */ /* 0x000fea0003800000 */
        .weak           $__internal_4_$__cuda_sm20_div_rn_f64_full
        .type           $__internal_4_$__cuda_sm20_div_rn_f64_full,@function
        .size           $__internal_4_$__cuda_sm20_div_rn_f64_full,(.L_x_198 - $__internal_4_$__cuda_sm20_div_rn_f64_full)
$__internal_4_$__cuda_sm20_div_rn_f64_full:
[C---:B------:R-:W-:Y:S01]  /*0760*/  FSETP.GEU.AND P0, PT, |R9|.reuse, 1.469367938527859385e-39, PT ;  /* 0x001000000900780b */ /* 0x040fe20003f0e200 */
[----:B------:R-:W-:Y:S01]  /*0770*/  IMAD.MOV.U32 R16, RZ, RZ, 0x1 ;  /* 0x00000001ff107424 */ /* 0x000fe200078e00ff */
[----:B------:R-:W-:Y:S01]  /*0780*/  LOP3.LUT R4, R9, 0x800fffff, RZ, 0xc0, !PT ;  /* 0x800fffff09047812 */ /* 0x000fe200078ec0ff */
[----:B------:R-:W-:Y:S01]  /*0790*/  BSSY.RECONVERGENT B2, `(.L_x_110) ;  /* 0x0000055000027945 */ /* 0x000fe20003800200 */
[C---:B------:R-:W-:Y:S02]  /*07a0*/  FSETP.GEU.AND P2, PT, |R11|.reuse, 1.469367938527859385e-39, PT ;  /* 0x001000000b00780b */ /* 0x040fe40003f4e200 */
[----:B------:R-:W-:Y:S01]  /*07b0*/  LOP3.LUT R5, R4, 0x3ff00000, RZ, 0xfc, !PT ;  /* 0x3ff0000004057812 */ /* 0x000fe200078efcff */
[----:B------:R-:W-:Y:S01]  /*07c0*/  IMAD.MOV.U32 R4, RZ, RZ, R8 ;  /* 0x000000ffff047224 */ /* 0x000fe200078e0008 */
[----:B------:R-:W-:Y:S02]  /*07d0*/  LOP3.LUT R12, R11, 0x7ff00000, RZ, 0xc0, !PT ;  /* 0x7ff000000b0c7812 */ /* 0x000fe400078ec0ff */
[----:B------:R-:W-:-:S03]  /*07e0*/  LOP3.LUT R15, R9, 0x7ff00000, RZ, 0xc0, !PT ;  /* 0x7ff00000090f7812 */ /* 0x000fc600078ec0ff */
[----:B------:R-:W-:Y:S01]  /*07f0*/  @!P0 DMUL R4, R8, 8.98846567431157953865e+307 ;  /* 0x7fe0000008048828 */ /* 0x000fe20000000000 */
[----:B------:R-:W-:-:S03]  /*0800*/  ISETP.GE.U32.AND P1, PT, R12, R15, PT ;  /* 0x0000000f0c00720c */ /* 0x000fc60003f26070 */
[----:B------:R-:W-:Y:S01]  /*0810*/  @!P2 LOP3.LUT R13, R9, 0x7ff00000, RZ, 0xc0, !PT ;  /* 0x7ff00000090da812 */ /* 0x000fe200078ec0ff */
[----:B------:R-:W-:Y:S01]  /*0820*/  @!P2 IMAD.MOV.U32 R18, RZ, RZ, RZ ;  /* 0x000000ffff12a224 */ /* 0x000fe200078e00ff */
[----:B------:R-:W0:Y:S02]  /*0830*/  MUFU.RCP64H R17, R5 ;  /* 0x0000000500117308 */ /* 0x000e240000001800 */
[----:B------:R-:W-:Y:S01]  /*0840*/  @!P2 ISETP.GE.U32.AND P3, PT, R12, R13, PT ;  /* 0x0000000d0c00a20c */ /* 0x000fe20003f66070 */
[----:B------:R-:W-:-:S05]  /*0850*/  IMAD.MOV.U32 R13, RZ, RZ, 0x1ca00000 ;  /* 0x1ca00000ff0d7424 */ /* 0x000fca00078e00ff */
[----:B------:R-:W-:-:S04]  /*0860*/  @!P2 SEL R19, R13, 0x63400000, !P3 ;  /* 0x634000000d13a807 */ /* 0x000fc80005800000 */
[----:B------:R-:W-:-:S04]  /*0870*/  @!P2 LOP3.LUT R19, R19, 0x80000000, R11, 0xf8, !PT ;  /* 0x800000001313a812 */ /* 0x000fc800078ef80b */
[----:B------:R-:W-:Y:S01]  /*0880*/  @!P2 LOP3.LUT R19, R19, 0x100000, RZ, 0xfc, !PT ;  /* 0x001000001313a812 */ /* 0x000fe200078efcff */
[----:B0-----:R-:W-:-:S08]  /*0890*/  DFMA R2, R16, -R4, 1 ;  /* 0x3ff000001002742b */ /* 0x001fd00000000804 */
        /* <DEDUP_REMOVED lines=8> */
[----:B------:R-:W-:Y:S01]  /*0920*/  MOV R21, R12 ;  /* 0x0000000c00157202 */ /* 0x000fe20000000f00 */
[----:B------:R-:W-:Y:S01]  /*0930*/  IMAD.MOV.U32 R20, RZ, RZ, R15 ;  /* 0x000000ffff147224 */ /* 0x000fe200078e000f */
[----:B------:R-:W-:Y:S02]  /*0940*/  @!P0 LOP3.LUT R20, R5, 0x7ff00000, RZ, 0xc0, !PT ;  /* 0x7ff0000005148812 */ /* 0x000fe400078ec0ff */
[----:B------:R-:W-:-:S03]  /*0950*/  @!P2 LOP3.LUT R21, R3, 0x7ff00000, RZ, 0xc0, !PT ;  /* 0x7ff000000315a812 */ /* 0x000fc600078ec0ff */
[----:B------:R-:W-:Y:S01]  /*0960*/  DMUL R18, R16, R2 ;  /* 0x0000000210127228 */ /* 0x000fe20000000000 */
[----:B------:R-:W-:Y:S02]  /*0970*/  VIADD R23, R20, 0xffffffff ;  /* 0xffffffff14177836 */ /* 0x000fe40000000000 */
        /* <DEDUP_REMOVED lines=33> */
.L_x_111:
        /* <DEDUP_REMOVED lines=16> */
.L_x_114:
[----:B------:R-:W-:Y:S01]  /*0c90*/  LOP3.LUT R13, R9, 0x80000, RZ, 0xfc, !PT ;  /* 0x00080000090d7812 */ /* 0x000fe200078efcff */
[----:B------:R-:W-:Y:S01]  /*0ca0*/  IMAD.MOV.U32 R12, RZ, RZ, R8 ;  /* 0x000000ffff0c7224 */ /* 0x000fe200078e0008 */
[----:B------:R-:W-:Y:S06]  /*0cb0*/  BRA `(.L_x_112) ;  /* 0x0000000000087947 */ /* 0x000fec0003800000 */
.L_x_113:
[----:B------:R-:W-:Y:S01]  /*0cc0*/  LOP3.LUT R13, R11, 0x80000, RZ, 0xfc, !PT ;  /* 0x000800000b0d7812 */ /* 0x000fe200078efcff */
[----:B------:R-:W-:-:S07]  /*0cd0*/  IMAD.MOV.U32 R12, RZ, RZ, R10 ;  /* 0x000000ffff0c7224 */ /* 0x000fce00078e000a */
.L_x_112:
[----:B------:R-:W-:Y:S05]  /*0ce0*/  BSYNC.RECONVERGENT B2 ;  /* 0x0000000000027941 */ /* 0x000fea0003800200 */
.L_x_110:
[----:B------:R-:W-:Y:S02]  /*0cf0*/  IMAD.MOV.U32 R2, RZ, RZ, R6 ;  /* 0x000000ffff027224 */ /* 0x000fe400078e0006 */
[----:B------:R-:W-:Y:S02]  /*0d00*/  IMAD.MOV.U32 R3, RZ, RZ, 0x0 ;  /* 0x00000000ff037424 */ /* 0x000fe400078e00ff */
[----:B------:R-:W-:Y:S02]  /*0d10*/  IMAD.MOV.U32 R4, RZ, RZ, R12 ;  /* 0x000000ffff047224 */ /* 0x000fe400078e000c */
[----:B------:R-:W-:Y:S01]  /*0d20*/  IMAD.MOV.U32 R5, RZ, RZ, R13 ;  /* 0x000000ffff057224 */ /* 0x000fe200078e000d */
[----:B------:R-:W-:Y:S06]  /*0d30*/  RET.REL.NODEC R2 `(_Z23calculo_gradiente_NodalPdS_S_) ;  /* 0xfffffff002b07950 */ /* 0x000fec0003c3ffff */
.L_x_115:
        /* <DEDUP_REMOVED lines=12> */
.L_x_198:


//--------------------- .text._Z26calculate_laplaciano_NodalPdS_S_ --------------------------
	.section	.text._Z26calculate_laplaciano_NodalPdS_S_,"ax",@progbits
	.align	128
        .global         _Z26calculate_laplaciano_NodalPdS_S_
        .type           _Z26calculate_laplaciano_NodalPdS_S_,@function
        .size           _Z26calculate_laplaciano_NodalPdS_S_,(.L_x_199 - _Z26calculate_laplaciano_NodalPdS_S_)
        .other          _Z26calculate_laplaciano_NodalPdS_S_,@"STO_CUDA_ENTRY STV_DEFAULT"
_Z26calculate_laplaciano_NodalPdS_S_:
.text._Z26calculate_laplaciano_NodalPdS_S_:
        /* <DEDUP_REMOVED lines=26> */
.L_x_134:
[----:B0-----:R-:W-:-:S05]  /*01a0*/  IMAD.WIDE.U32 R14, R0, 0x8, R20 ;  /* 0x00000008000e7825 */ /* 0x001fca00078e0014 */
[----:B------:R-:W2:Y:S01]  /*01b0*/  LDG.E.64 R24, desc[UR14][R14.64] ;  /* 0x0000000e0e187981 */ /* 0x000ea2000c1e1b00 */
[----:B------:R-:W-:-:S04]  /*01c0*/  IMAD.IADD R13, R3, 0x1, R0 ;  /* 0x00000001030d7824 */ /* 0x000fc800078e0200 */
[----:B-1----:R-:W-:-:S05]  /*01d0*/  IMAD.WIDE R12, R13, 0x8, R18 ;  /* 0x000000080d0c7825 */ /* 0x002fca00078e0212 */
[----:B------:R-:W3:Y:S01]  /*01e0*/  LDG.E.64 R8, desc[UR14][R12.64] ;  /* 0x0000000e0c087981 */ /* 0x000ee2000c1e1b00 */
[----:B------:R-:W-:Y:S01]  /*01f0*/  IMAD.MOV.U32 R10, RZ, RZ, 0x1 ;  /* 0x00000001ff0a7424 */ /* 0x000fe200078e00ff */
[-C--:B------:R-:W-:Y:S01]  /*0200*/  DMUL R4, R16, R16.reuse ;  /* 0x0000001010047228 */ /* 0x080fe20000000000 */
[----:B------:R-:W-:Y:S07]  /*0210*/  BSSY.RECONVERGENT B1, `(.L_x_118) ;  /* 0x0000017000017945 */ /* 0x000fee0003800200 */
[----:B------:R-:W-:Y:S01]  /*0220*/  DMUL R6, R4, R16 ;  /* 0x0000001004067228 */ /* 0x000fe20000000000 */
[----:B--2---:R-:W0:Y:S01]  /*0230*/  MUFU.RCP64H R11, R25 ;  /* 0x00000019000b7308 */ /* 0x004e220000001800 */
[----:B------:R-:W-:-:S06]  /*0240*/  DADD R4, R24, -1 ;  /* 0xbff0000018047429 */ /* 0x000fcc0000000000 */
[----:B---3--:R-:W-:Y:S02]  /*0250*/  DMUL R6, R6, R8 ;  /* 0x0000000806067228 */ /* 0x008fe40000000000 */
[----:B0-----:R-:W-:-:S06]  /*0260*/  DFMA R22, -R24, R10, 1 ;  /* 0x3ff000001816742b */ /* 0x001fcc000000010a */
[----:B------:R-:W-:Y:S02]  /*0270*/  DMUL R6, R6, R4 ;  /* 0x0000000406067228 */ /* 0x000fe40000000000 */
[----:B------:R-:W-:-:S06]  /*0280*/  DFMA R22, R22, R22, R22 ;  /* 0x000000161616722b */ /* 0x000fcc0000000016 */
[----:B------:R-:W-:Y:S02]  /*0290*/  DMUL R6, R4, R6 ;  /* 0x0000000604067228 */ /* 0x000fe40000000000 */
[----:B------:R-:W-:-:S08]  /*02a0*/  DFMA R22, R10, R22, R10 ;  /* 0x000000160a16722b */ /* 0x000fd0000000000a */
[----:B------:R-:W-:Y:S01]  /*02b0*/  FSETP.GEU.AND P1, PT, |R7|, 6.5827683646048100446e-37, PT ;  /* 0x036000000700780b */ /* 0x000fe20003f2e200 */
        /* <DEDUP_REMOVED lines=10> */
[----:B------:R-:W-:Y:S05]  /*0360*/  CALL.REL.NOINC `($__internal_5_$__cuda_sm20_div_rn_f64_full) ;  /* 0x0000002000587944 */ /* 0x000fea0003c00000 */
[----:B------:R-:W-:-:S07]  /*0370*/  MOV R4, R6 ;  /* 0x0000000600047202 */ /* 0x000fce0000000f00 */
.L_x_119:
[----:B------:R-:W-:Y:S05]  /*0380*/  BSYNC.RECONVERGENT B1 ;  /* 0x0000000000017941 */ /* 0x000fea0003800200 */
.L_x_118:
[----:B------:R-:W2:Y:S04]  /*0390*/  LDG.E.64 R24, desc[UR14][R14.64+0x8] ;  /* 0x0000080e0e187981 */ /* 0x000ea8000c1e1b00 */
[----:B------:R-:W3:Y:S01]  /*03a0*/  LDG.E.64 R8, desc[UR14][R12.64+0x8] ;  /* 0x0000080e0c087981 */ /* 0x000ee2000c1e1b00 */
[----:B------:R-:W-:Y:S01]  /*03b0*/  VIADD R30, R0, 0x1 ;  /* 0x00000001001e7836 */ /* 0x000fe20000000000 */
[----:B------:R-:W-:Y:S01]  /*03c0*/  BSSY.RECONVERGENT B1, `(.L_x_120) ;  /* 0x000001c000017945 */ /* 0x000fe20003800200 */
[----:B------:R-:W-:Y:S01]  /*03d0*/  IMAD.MOV.U32 R6, RZ, RZ, 0x1 ;  /* 0x00000001ff067424 */ /* 0x000fe200078e00ff */
[----:B------:R-:W-:Y:S01]  /*03e0*/  DADD R26, R4, R26 ;  /* 0x00000000041a7229 */ /* 0x000fe2000000001a */
[----:B------:R-:W0:Y:S02]  /*03f0*/  I2F.F64.U32 R10, R30 ;  /* 0x0000001e000a7312 */ /* 0x000e240000201800 */
[----:B0-----:R-:W-:-:S08]  /*0400*/  DMUL R22, R10, R10 ;  /* 0x0000000a0a167228 */ /* 0x001fd00000000000 */
[----:B------:R-:W-:Y:S01]  /*0410*/  DMUL R22, R10, R22 ;  /* 0x000000160a167228 */ /* 0x000fe20000000000 */
[----:B--2---:R-:W0:Y:S01]  /*0420*/  MUFU.RCP64H R7, R25 ;  /* 0x0000001900077308 */ /* 0x004e220000001800 */
[----:B------:R-:W-:-:S06]  /*0430*/  DADD R10, R24, -1 ;  /* 0xbff00000180a7429 */ /* 0x000fcc0000000000 */
[----:B---3--:R-:W-:-:S08]  /*0440*/  DMUL R8, R22, R8 ;  /* 0x0000000816087228 */ /* 0x008fd00000000000 */
[----:B------:R-:W-:Y:S02]  /*0450*/  DMUL R8, R8, R10 ;  /* 0x0000000a08087228 */ /* 0x000fe40000000000 */
[----:B0-----:R-:W-:-:S06]  /*0460*/  DFMA R28, -R24, R6, 1 ;  /* 0x3ff00000181c742b */ /* 0x001fcc0000000106 */
[----:B------:R-:W-:Y:S02]  /*0470*/  DMUL R10, R10, R8 ;  /* 0x000000080a0a7228 */ /* 0x000fe40000000000 */
[----:B------:R-:W-:-:S08]  /*0480*/  DFMA R28, R28, R28, R28 ;  /* 0x0000001c1c1c722b */ /* 0x000fd0000000001c */
[----:B------:R-:W-:Y:S01]  /*0490*/  FSETP.GEU.AND P1, PT, |R11|, 6.5827683646048100446e-37, PT ;  /* 0x036000000b00780b */ /* 0x000fe20003f2e200 */
        /* <DEDUP_REMOVED lines=12> */
[----:B------:R-:W-:Y:S05]  /*0560*/  CALL.REL.NOINC `($__internal_5_$__cuda_sm20_div_rn_f64_full) ;  /* 0x0000001c00d87944 */ /* 0x000fea0003c00000 */
[----:B------:R-:W-:-:S07]  /*0570*/  MOV R7, R5 ;  /* 0x0000000500077202 */ /* 0x000fce0000000f00 */
.L_x_121:
[----:B------:R-:W-:Y:S05]  /*0580*/  BSYNC.RECONVERGENT B1 ;  /* 0x0000000000017941 */ /* 0x000fea0003800200 */
.L_x_120:
        /* <DEDUP_REMOVED lines=31> */
.L_x_123:
[----:B------:R-:W-:Y:S05]  /*0780*/  BSYNC.RECONVERGENT B1 ;  /* 0x0000000000017941 */ /* 0x000fea0003800200 */
.L_x_122:
        /* <DEDUP_REMOVED lines=31> */
.L_x_125:
[----:B------:R-:W-:Y:S05]  /*0980*/  BSYNC.RECONVERGENT B1 ;  /* 0x0000000000017941 */ /* 0x000fea0003800200 */
.L_x_124:
        /* <DEDUP_REMOVED lines=31> */
.L_x_127:
[----:B------:R-:W-:Y:S05]  /*0b80*/  BSYNC.RECONVERGENT B1 ;  /* 0x0000000000017941 */ /* 0x000fea0003800200 */
.L_x_126:
        /* <DEDUP_REMOVED lines=31> */
.L_x_129:
[----:B------:R-:W-:Y:S05]  /*0d80*/  BSYNC.RECONVERGENT B1 ;  /* 0x0000000000017941 */ /* 0x000fea0003800200 */
.L_x_128:
        /* <DEDUP_REMOVED lines=29> */
[----:B------:R-:W-:Y:S05]  /*0f60*/  CALL.REL.NOINC `($__internal_5_$__cuda_sm20_div_rn_f64_full) ;  /* 0x0000001400587944 */ /* 0x000fea0003c00000 */
[----:B------:R-:W-:-:S07]  /*0f70*/  IMAD.MOV.U32 R4, RZ, RZ, R6 ;  /* 0x000000ffff047224 */ /* 0x000fce00078e0006 */
.L_x_131:
[----:B------:R-:W-:Y:S05]  /*0f80*/  BSYNC.RECONVERGENT B1 ;  /* 0x0000000000017941 */ /* 0x000fea0003800200 */
.L_x_130:
        /* <DEDUP_REMOVED lines=29> */
[----:B------:R-:W-:Y:S05]  /*1160*/  CALL.REL.NOINC `($__internal_5_$__cuda_sm20_div_rn_f64_full) ;  /* 0x0000001000d87944 */ /* 0x000fea0003c00000 */
[----:B------:R-:W-:-:S07]  /*1170*/  IMAD.MOV.U32 R7, RZ, RZ, R5 ;  /* 0x000000ffff077224 */ /* 0x000fce00078e0005 */
.L_x_133:
[----:B------:R-:W-:Y:S05]  /*1180*/  BSYNC.RECONVERGENT B1 ;  /* 0x0000000000017941 */ /* 0x000fea0003800200 */
.L_x_132:
[----:B------:R-:W-:Y:S01]  /*1190*/  VIADD R0, R0, 0x8 ;  /* 0x0000000800007836 */ /* 0x000fe20000000000 */
[----:B------:R-:W-:Y:S02]  /*11a0*/  DADD R26, R26, R6 ;  /* 0x000000001a1a7229 */ /* 0x000fe40000000006 */
[----:B------:R-:W-:Y:S02]  /*11b0*/  DADD R16, R16, 8 ;  /* 0x4020000010107429 */ /* 0x000fe40000000000 */
[----:B------:R-:W-:-:S13]  /*11c0*/  ISETP.NE.AND P0, PT, R0, UR4, PT ;  /* 0x0000000400007c0c */ /* 0x000fda000bf05270 */
[----:B------:R-:W-:Y:S05]  /*11d0*/  @P0 BRA `(.L_x_134) ;  /* 0xffffffec00f00947 */ /* 0x000fea000383ffff */
.L_x_117:
        /* <DEDUP_REMOVED lines=15> */
[----:B------:R-:W0:Y:S01]  /*12d0*/  I2F.F64.U32 R4, UR4 ;  /* 0x0000000400047d12 */ /* 0x000e220008201800 */
[----:B------:R-:W-:Y:S01]  /*12e0*/  IMAD.MOV.U32 R10, RZ, RZ, 0x1 ;  /* 0x00000001ff0a7424 */ /* 0x000fe200078e00ff */
[----:B------:R-:W-:Y:S01]  /*12f0*/  BSSY.RECONVERGENT B1, `(.L_x_136) ;  /* 0x0000019000017945 */ /* 0x000fe20003800200 */
[----:B0-----:R-:W-:-:S08]  /*1300*/  DMUL R6, R4, R4 ;  /* 0x0000000404067228 */ /* 0x001fd00000000000 */
[----:B------:R-:W-:Y:S01]  /*1310*/  DMUL R6, R4, R6 ;  /* 0x0000000604067228 */ /* 0x000fe20000000000 */
[----:B--2---:R-:W0:Y:S01]  /*1320*/  MUFU.RCP64H R11, R25 ;  /* 0x00000019000b7308 */ /* 0x004e220000001800 */
[----:B------:R-:W-:-:S06]  /*1330*/  DADD R4, R24, -1 ;  /* 0xbff0000018047429 */ /* 0x000fcc0000000000 */
[----:B---3--:R-:W-:Y:S02]  /*1340*/  DMUL R6, R6, R8 ;  /* 0x0000000806067228 */ /* 0x008fe40000000000 */
[----:B0-----:R-:W-:-:S06]  /*1350*/  DFMA R14, -R24, R10, 1 ;  /* 0x3ff00000180e742b */ /* 0x001fcc000000010a */
[----:B------:R-:W-:Y:S02]  /*1360*/  DMUL R6, R6, R4 ;  /* 0x0000000406067228 */ /* 0x000fe40000000000 */
[----:B------:R-:W-:-:S08]  /*1370*/  DFMA R14, R14, R14, R14 ;  /* 0x0000000e0e0e722b */ /* 0x000fd0000000000e */
[----:B------:R-:W-:Y:S02]  /*1380*/  DFMA R14, R10, R14, R10 ;  /* 0x0000000e0a0e722b */ /* 0x000fe4000000000a */
[----:B------:R-:W-:-:S06]  /*1390*/  DMUL R10, R4, R6 ;  /* 0x00000006040a7228 */ /* 0x000fcc0000000000 */
[----:B------:R-:W-:-:S04]  /*13a0*/  DFMA R8, -R24, R14, 1 ;  /* 0x3ff000001808742b */ /* 0x000fc8000000010e */
[----:B------:R-:W-:-:S04]  /*13b0*/  FSETP.GEU.AND P1, PT, |R11|, 6.5827683646048100446e-37, PT ;  /* 0x036000000b00780b */ /* 0x000fc80003f2e200 */
        /* <DEDUP_REMOVED lines=12> */
.L_x_137:
[----:B------:R-:W-:Y:S05]  /*1480*/  BSYNC.RECONVERGENT B1 ;  /* 0x0000000000017941 */ /* 0x000fea0003800200 */
.L_x_136:
[----:B------:R-:W-:Y:S01]  /*1490*/  IMAD.U32 R24, RZ, RZ, UR6 ;  /* 0x00000006ff187e24 */ /* 0x000fe2000f8e00ff */
[----:B------:R-:W2:Y:S01]  /*14a0*/  LDG.E.64 R10, desc[UR14][R12.64+0x8] ;  /* 0x0000080e0c0a7981 */ /* 0x000ea2000c1e1b00 */
[----:B------:R-:W-:-:S06]  /*14b0*/  IMAD.U32 R25, RZ, RZ, UR7 ;  /* 0x00000007ff197e24 */ /* 0x000fcc000f8e00ff */
[----:B------:R-:W3:Y:S01]  /*14c0*/  LDG.E.64 R24, desc[UR14][R24.64+0x8] ;  /* 0x0000080e18187981 */ /* 0x000ee2000c1e1b00 */
[----:B------:R-:W-:-:S09]  /*14d0*/  UIADD3 UR8, UPT, UPT, UR4, 0x1, URZ ;  /* 0x0000000104087890 */ /* 0x000fd2000fffe0ff */
[----:B------:R-:W0:Y:S01]  /*14e0*/  I2F.F64.U32 R4, UR8 ;  /* 0x0000000800047d12 */ /* 0x000e220008201800 */
[----:B------:R-:W-:Y:S01]  /*14f0*/  IMAD.MOV.U32 R14, RZ, RZ, 0x1 ;  /* 0x00000001ff0e7424 */ /* 0x000fe200078e00ff */
[----:B0-----:R-:W-:-:S08]  /*1500*/  DMUL R8, R4, R4 ;  /* 0x0000000404087228 */ /* 0x001fd00000000000 */
[----:B------:R-:W-:Y:S01]  /*1510*/  DMUL R8, R4, R8 ;  /* 0x0000000804087228 */ /* 0x000fe20000000000 */
[----:B------:R-:W-:Y:S01]  /*1520*/  BSSY.RECONVERGENT B1, `(.L_x_138) ;  /* 0x0000018000017945 */ /* 0x000fe20003800200 */
[----:B---3--:R-:W0:Y:S01]  /*1530*/  MUFU.RCP64H R15, R25 ;  /* 0x00000019000f7308 */ /* 0x008e220000001800 */
[C---:B------:R-:W-:Y:S02]  /*1540*/  DADD R4, R24.reuse, -1 ;  /* 0xbff0000018047429 */ /* 0x040fe40000000000 */
[----:B0-----:R-:W-:-:S08]  /*1550*/  DFMA R16, -R24, R14, 1 ;  /* 0x3ff000001810742b */ /* 0x001fd0000000010e */
[----:B------:R-:W-:Y:S02]  /*1560*/  DFMA R16, R16, R16, R16 ;  /* 0x000000101010722b */ /* 0x000fe40000000010 */
[----:B--2---:R-:W-:-:S06]  /*1570*/  DMUL R8, R8, R10 ;  /* 0x0000000a08087228 */ /* 0x004fcc0000000000 */
        /* <DEDUP_REMOVED lines=16> */
[----:B------:R-:W-:Y:S05]  /*1680*/  CALL.REL.NOINC `($__internal_5_$__cuda_sm20_div_rn_f64_full) ;  /* 0x0000000c00907944 */ /* 0x000fea0003c00000 */
[----:B------:R-:W-:-:S07]  /*1690*/  IMAD.MOV.U32 R4, RZ, RZ, R6 ;  /* 0x000000ffff047224 */ /* 0x000fce00078e0006 */
.L_x_139:
[----:B------:R-:W-:Y:S05]  /*16a0*/  BSYNC.RECONVERGENT B1 ;  /* 0x0000000000017941 */ /* 0x000fea0003800200 */
.L_x_138:
[----:B------:R-:W-:Y:S01]  /*16b0*/  IMAD.U32 R24, RZ, RZ, UR6 ;  /* 0x00000006ff187e24 */ /* 0x000fe2000f8e00ff */
[----:B------:R-:W-:Y:S01]  /*16c0*/  MOV R25, UR7 ;  /* 0x0000000700197c02 */ /* 0x000fe20008000f00 */
[----:B------:R-:W2:Y:S05]  /*16d0*/  LDG.E.64 R10, desc[UR14][R12.64+0x10] ;  /* 0x0000100e0c0a7981 */ /* 0x000eaa000c1e1b00 */
[----:B------:R-:W3:Y:S01]  /*16e0*/  LDG.E.64 R24, desc[UR14][R24.64+0x10] ;  /* 0x0000100e18187981 */ /* 0x000ee2000c1e1b00 */
[----:B------:R-:W-:-:S09]  /*16f0*/  UIADD3 UR8, UPT, UPT, UR4, 0x2, URZ ;  /* 0x0000000204087890 */ /* 0x000fd2000fffe0ff */
[----:B------:R-:W0:Y:S01]  /*1700*/  I2F.F64.U32 R6, UR8 ;  /* 0x0000000800067d12 */ /* 0x000e220008201800 */
[----:B------:R-:W-:Y:S01]  /*1710*/  IMAD.MOV.U32 R16, RZ, RZ, 0x1 ;  /* 0x00000001ff107424 */ /* 0x000fe200078e00ff */
[----:B0-----:R-:W-:-:S08]  /*1720*/  DMUL R8, R6, R6 ;  /* 0x0000000606087228 */ /* 0x001fd00000000000 */
[----:B------:R-:W-:Y:S01]  /*1730*/  DMUL R8, R6, R8 ;  /* 0x0000000806087228 */ /* 0x000fe20000000000 */
[----:B------:R-:W-:Y:S01]  /*1740*/  BSSY.RECONVERGENT B1, `(.L_x_140) ;  /* 0x0000018000017945 */ /* 0x000fe20003800200 */
[----:B------:R-:W-:Y:S01]  /*1750*/  DADD R14, R14, R4 ;  /* 0x000000000e0e7229 */ /* 0x000fe20000000004 */
        /* <DEDUP_REMOVED lines=22> */
.L_x_141:
[----:B------:R-:W-:Y:S05]  /*18c0*/  BSYNC.RECONVERGENT B1 ;  /* 0x0000000000017941 */ /* 0x000fea0003800200 */
.L_x_140:
        /* <DEDUP_REMOVED lines=33> */
.L_x_143:
[----:B------:R-:W-:Y:S05]  /*1ae0*/  BSYNC.RECONVERGENT B1 ;  /* 0x0000000000017941 */ /* 0x000fea0003800200 */
.L_x_142:
[----:B------:R-:W-:Y:S01]  /*1af0*/  DADD R26, R14, R4 ;  /* 0x000000000e1a7229 */ /* 0x000fe20000000004 */
[----:B------:R-:W-:-:S12]  /*1b00*/  UIADD3 UR4, UPT, UPT, UR4, 0x4, URZ ;  /* 0x0000000404047890 */ /* 0x000fd8000fffe0ff */
.L_x_135:
        /* <DEDUP_REMOVED lines=14> */
[----:B------:R-:W0:Y:S01]  /*1bf0*/  I2F.F64.U32 R10, UR4 ;  /* 0x00000004000a7d12 */ /* 0x000e220008201800 */
[----:B------:R-:W-:Y:S01]  /*1c00*/  MOV R8, 0x1 ;  /* 0x0000000100087802 */ /* 0x000fe20000000f00 */
[----:B------:R-:W-:Y:S01]  /*1c10*/  BSSY.RECONVERGENT B1, `(.L_x_145) ;  /* 0x0000019000017945 */ /* 0x000fe20003800200 */
[----:B0-----:R-:W-:-:S08]  /*1c20*/  DMUL R14, R10, R10 ;  /* 0x0000000a0a0e7228 */ /* 0x001fd00000000000 */
[----:B------:R-:W-:Y:S01]  /*1c30*/  DMUL R14, R10, R14 ;  /* 0x0000000e0a0e7228 */ /* 0x000fe20000000000 */
[----:B--2---:R-:W0:Y:S07]  /*1c40*/  MUFU.RCP64H R9, R25 ;  /* 0x0000001900097308 */ /* 0x004e2e0000001800 */
        /* <DEDUP_REMOVED lines=20> */
[----:B------:R-:W-:-:S07]  /*1d90*/  IMAD.MOV.U32 R7, RZ, RZ, R5 ;  /* 0x000000ffff077224 */ /* 0x000fce00078e0005 */
.L_x_146:
[----:B------:R-:W-:Y:S05]  /*1da0*/  BSYNC.RECONVERGENT B1 ;  /* 0x0000000000017941 */ /* 0x000fea0003800200 */
.L_x_145:
[----:B------:R-:W-:Y:S01]  /*1db0*/  MOV R24, UR8 ;  /* 0x0000000800187c02 */ /* 0x000fe20008000f00 */
[----:B------:R-:W-:Y:S01]  /*1dc0*/  IMAD.U32 R25, RZ, RZ, UR9 ;  /* 0x00000009ff197e24 */ /* 0x000fe2000f8e00ff */
        /* <DEDUP_REMOVED lines=31> */
.L_x_148:
[----:B------:R-:W-:Y:S05]  /*1fc0*/  BSYNC.RECONVERGENT B1 ;  /* 0x0000000000017941 */ /* 0x000fea0003800200 */
.L_x_147:
[----:B------:R-:W-:Y:S01]  /*1fd0*/  DADD R26, R26, R4 ;  /* 0x000000001a1a7229 */ /* 0x000fe20000000004 */
[----:B------:R-:W-:-:S12]  /*1fe0*/  UIADD3 UR4, UPT, UPT, UR4, 0x2, URZ ;  /* 0x0000000204047890 */ /* 0x000fd8000fffe0ff */
.L_x_144:
        /* <DEDUP_REMOVED lines=40> */
.L_x_150:
[----:B------:R-:W-:Y:S05]  /*2270*/  BSYNC.RECONVERGENT B1 ;  /* 0x0000000000017941 */ /* 0x000fea0003800200 */
.L_x_149:
[----:B------:R-:W-:-:S11]  /*2280*/  DADD R26, R26, R6 ;  /* 0x000000001a1a7229 */ /* 0x000fd60000000006 */
.L_x_116:
[----:B------:R-:W0:Y:S08]  /*2290*/  LDC.64 R6, c[0x4][0x8] ;  /* 0x01000200ff067b82 */ /* 0x000e300000000a00 */
[----:B------:R-:W1:Y:S01]  /*22a0*/  LDC.64 R4, c[0x4][0x28] ;  /* 0x01000a00ff047b82 */ /* 0x000e620000000a00 */
[----:B0-----:R-:W2:Y:S04]  /*22b0*/  LDG.E.64 R6, desc[UR14][R6.64] ;  /* 0x0000000e06067981 */ /* 0x001ea8000c1e1b00 */
[----:B-1----:R-:W3:Y:S01]  /*22c0*/  LDG.E.64 R4, desc[UR14][R4.64] ;  /* 0x0000000e04047981 */ /* 0x002ee2000c1e1b00 */
[----:B------:R-:W-:Y:S01]  /*22d0*/  UMOV UR4, 0x54442eea ;  /* 0x54442eea00047882 */ /* 0x000fe20000000000 */
[----:B------:R-:W-:Y:S01]  /*22e0*/  UMOV UR5, 0x401921fb ;  /* 0x401921fb00057882 */ /* 0x000fe20000000000 */
[----:B------:R-:W-:Y:S01]  /*22f0*/  IMAD.MOV.U32 R8, RZ, RZ, 0x1 ;  /* 0x00000001ff087424 */ /* 0x000fe200078e00ff */
[----:B------:R-:W-:Y:S01]  /*2300*/  BSSY.RECONVERGENT B1, `(.L_x_151) ;  /* 0x0000018000017945 */ /* 0x000fe20003800200 */
[----:B--2---:R-:W-:-:S06]  /*2310*/  DMUL R24, R6, UR4 ;  /* 0x0000000406187c28 */ /* 0x004fcc0008000000 */
[----:B------:R-:W0:Y:S01]  /*2320*/  MUFU.RCP64H R9, R25 ;  /* 0x0000001900097308 */ /* 0x000e220000001800 */
[----:B---3--:R-:W-:-:S08]  /*2330*/  DMUL R26, R4, R26 ;  /* 0x0000001a041a7228 */ /* 0x008fd00000000000 */
[----:B------:R-:W-:Y:S02]  /*2340*/  DMUL R26, R4, R26 ;  /* 0x0000001a041a7228 */ /* 0x000fe40000000000 */
        /* <DEDUP_REMOVED lines=19> */
.L_x_152:
[----:B------:R-:W-:Y:S05]  /*2480*/  BSYNC.RECONVERGENT B1 ;  /* 0x0000000000017941 */ /* 0x000fea0003800200 */
.L_x_151:
[----:B------:R-:W0:Y:S02]  /*2490*/  LDC.64 R4, c[0x0][0x390] ;  /* 0x0000e400ff047b82 */ /* 0x000e240000000a00 */
[----:B0-----:R-:W-:-:S05]  /*24a0*/  IMAD.WIDE R2, R2, 0x8, R4 ;  /* 0x0000000802027825 */ /* 0x001fca00078e0204 */
[----:B------:R-:W-:Y:S01]  /*24b0*/  STG.E.64 desc[UR14][R2.64], R6 ;  /* 0x0000000602007986 */ /* 0x000fe2000c101b0e */
[----:B------:R-:W-:Y:S05]  /*24c0*/  EXIT ;  /* 0x000000000000794d */ /* 0x000fea0003800000 */
        .weak           $__internal_5_$__cuda_sm20_div_rn_f64_full
        .type           $__internal_5_$__cuda_sm20_div_rn_f64_full,@function
        .size           $__internal_5_$__cuda_sm20_div_rn_f64_full,(.L_x_199 - $__internal_5_$__cuda_sm20_div_rn_f64_full)
$__internal_5_$__cuda_sm20_div_rn_f64_full:
        /* <DEDUP_REMOVED lines=70> */
.L_x_154:
        /* <DEDUP_REMOVED lines=17> */
.L_x_157:
[----:B------:R-:W-:Y:S01]  /*2a40*/  LOP3.LUT R5, R25, 0x80000, RZ, 0xfc, !PT ;  /* 0x0008000019057812 */ /* 0x000fe200078efcff */
[----:B------:R-:W-:-:S03]  /*2a50*/  IMAD.MOV.U32 R10, RZ, RZ, R24 ;  /* 0x000000ffff0a7224 */ /* 0x000fc600078e0018 */
[----:B------:R-:W-:Y:S01]  /*2a60*/  MOV R11, R5 ;  /* 0x00000005000b7202 */ /* 0x000fe20000000f00 */
[----:B------:R-:W-:Y:S06]  /*2a70*/  BRA `(.L_x_155) ;  /* 0x00000000000c7947 */ /* 0x000fec0003800000 */
.L_x_156:
[----:B------:R-:W-:Y:S01]  /*2a80*/  LOP3.LUT R5, R31, 0x80000, RZ, 0xfc, !PT ;  /* 0x000800001f057812 */ /* 0x000fe200078efcff */
[----:B------:R-:W-:-:S04]  /*2a90*/  IMAD.MOV.U32 R10, RZ, RZ, R30 ;  /* 0x000000ffff0a7224 */ /* 0x000fc800078e001e */
[----:B------:R-:W-:-:S07]  /*2aa0*/  IMAD.MOV.U32 R11, RZ, RZ, R5 ;  /* 0x000000ffff0b7224 */ /* 0x000fce00078e0005 */
.L_x_155:
[----:B------:R-:W-:Y:S05]  /*2ab0*/  BSYNC.RECONVERGENT B0 ;  /* 0x0000000000007941 */ /* 0x000fea0003800200 */
.L_x_153:
[----:B------:R-:W-:Y:S01]  /*2ac0*/  IMAD.MOV.U32 R8, RZ, RZ, R4 ;  /* 0x000000ffff087224 */ /* 0x000fe200078e0004 */
[----:B------:R-:W-:Y:S01]  /*2ad0*/  MOV R5, R11 ;  /* 0x0000000b00057202 */ /* 0x000fe20000000f00 */
[----:B------:R-:W-:Y:S02]  /*2ae0*/  IMAD.MOV.U32 R9, RZ, RZ, 0x0 ;  /* 0x00000000ff097424 */ /* 0x000fe400078e00ff */
[----:B------:R-:W-:Y:S02]  /*2af0*/  IMAD.MOV.U32 R6, RZ, RZ, R10 ;  /* 0x000000ffff067224 */ /* 0x000fe400078e000a */
[----:B------:R-:W-:Y:S05]  /*2b00*/  RET.REL.NODEC R8 `(_Z26calculate_laplaciano_NodalPdS_S_) ;  /* 0xffffffd4083c7950 */ /* 0x000fea0003c3ffff */
.L_x_158:
        /* <DEDUP_REMOVED lines=15> */
.L_x_199:


//--------------------- .text._Z22calculo_gradiente_ln_gPdS_S_ --------------------------
	.section	.text._Z22calculo_gradiente_ln_gPdS_S_,"ax",@progbits
	.align	128
        .global         _Z22calculo_gradiente_ln_gPdS_S_
        .type           _Z22calculo_gradiente_ln_gPdS_S_,@function
        .size           _Z22calculo_gradiente_ln_gPdS_S_,(.L_x_200 - _Z22calculo_gradiente_ln_gPdS_S_)
        .other          _Z22calculo_gradiente_ln_gPdS_S_,@"STO_CUDA_ENTRY STV_DEFAULT"
_Z22calculo_gradiente_ln_gPdS_S_:
.text._Z22calculo_gradiente_ln_gPdS_S_:
        /* <DEDUP_REMOVED lines=11> */
[----:B------:R-:W1:Y:S01]  /*00b0*/  LDC.64 R2, c[0x0][0x388] ;  /* 0x0000e200ff027b82 */ /* 0x000e620000000a00 */
[----:B0-----:R-:W-:-:S06]  /*00c0*/  IMAD.WIDE R4, R0, 0x8, R4 ;  /* 0x0000000800047825 */ /* 0x001fcc00078e0204 */
[----:B------:R-:W2:Y:S01]  /*00d0*/  LDG.E.64 R4, desc[UR4][R4.64] ;  /* 0x0000000404047981 */ /* 0x000ea2000c1e1b00 */
[----:B-1----:R-:W-:-:S06]  /*00e0*/  IMAD.WIDE R2, R0, 0x8, R2 ;  /* 0x0000000800027825 */ /* 0x002fcc00078e0202 */
[----:B------:R-:W3:Y:S01]  /*00f0*/  LDG.E.64 R2, desc[UR4][R2.64] ;  /* 0x0000000402027981 */ /* 0x000ee2000c1e1b00 */
[----:B------:R-:W-:Y:S01]  /*0100*/  IMAD.MOV.U32 R6, RZ, RZ, 0x1 ;  /* 0x00000001ff067424 */ /* 0x000fe200078e00ff */
[----:B------:R-:W-:Y:S01]  /*0110*/  BSSY.RECONVERGENT B0, `(.L_x_159) ;  /* 0x0000011000007945 */ /* 0x000fe20003800200 */
[----:B--2---:R-:W0:Y:S04]  /*0120*/  MUFU.RCP64H R7, R5 ;  /* 0x0000000500077308 */ /* 0x004e280000001800 */
[----:B0-----:R-:W-:-:S08]  /*0130*/  DFMA R8, -R4, R6, 1 ;  /* 0x3ff000000408742b */ /* 0x001fd00000000106 */
[----:B------:R-:W-:-:S08]  /*0140*/  DFMA R8, R8, R8, R8 ;  /* 0x000000080808722b */ /* 0x000fd00000000008 */
[----:B------:R-:W-:Y:S02]  /*0150*/  DFMA R8, R6, R8, R6 ;  /* 0x000000080608722b */ /* 0x000fe40000000006 */
[----:B---3--:R-:W-:-:S06]  /*0160*/  DMUL R6, R2, R2 ;  /* 0x0000000202067228 */ /* 0x008fcc0000000000 */
        /* <DEDUP_REMOVED lines=10> */
[----:B------:R-:W-:Y:S05]  /*0210*/  CALL.REL.NOINC `($__internal_6_$__cuda_sm20_div_rn_f64_full) ;  /* 0x0000000000147944 */ /* 0x000fea0003c00000 */
.L_x_160:
[----:B------:R-:W-:Y:S05]  /*0220*/  BSYNC.RECONVERGENT B0 ;  /* 0x0000000000007941 */ /* 0x000fea0003800200 */
.L_x_159:
[----:B------:R-:W0:Y:S02]  /*0230*/  LDC.64 R4, c[0x0][0x390] ;  /* 0x0000e400ff047b82 */ /* 0x000e240000000a00 */
[----:B0-----:R-:W-:-:S05]  /*0240*/  IMAD.WIDE R4, R0, 0x8, R4 ;  /* 0x0000000800047825 */ /* 0x001fca00078e0204 */
[----:B------:R-:W-:Y:S01]  /*0250*/  STG.E.64 desc[UR4][R4.64], R2 ;  /* 0x0000000204007986 */ /* 0x000fe2000c101b04 */
[----:B------:R-:W-:Y:S05]  /*0260*/  EXIT ;  /* 0x000000000000794d */ /* 0x000fea0003800000 */
        .weak           $__internal_6_$__cuda_sm20_div_rn_f64_full
        .type           $__internal_6_$__cuda_sm20_div_rn_f64_full,@function
        .size           $__internal_6_$__cuda_sm20_div_rn_f64_full,(.L_x_200 - $__internal_6_$__cuda_sm20_div_rn_f64_full)
$__internal_6_$__cuda_sm20_div_rn_f64_full:
        /* <DEDUP_REMOVED lines=65> */
[----:B------:R-:W-:Y:S01]  /*0680*/  FSEL R13, R5, R13, !P0 ;  /* 0x0000000d050d7208 */ /* 0x000fe20004000000 */
[----:B------:R-:W-:Y:S06]  /*0690*/  BRA `(.L_x_163) ;  /* 0x0000000000547947 */ /* 0x000fec0003800000 */
.L_x_162:
        /* <DEDUP_REMOVED lines=16> */
.L_x_165:
[----:B------:R-:W-:Y:S01]  /*07a0*/  LOP3.LUT R13, R5, 0x80000, RZ, 0xfc, !PT ;  /* 0x00080000050d7812 */ /* 0x000fe200078efcff */
[----:B------:R-:W-:Y:S01]  /*07b0*/  IMAD.MOV.U32 R12, RZ, RZ, R4 ;  /* 0x000000ffff0c7224 */ /* 0x000fe200078e0004 */
[----:B------:R-:W-:Y:S06]  /*07c0*/  BRA `(.L_x_163) ;  /* 0x0000000000087947 */ /* 0x000fec0003800000 */
.L_x_164:
[----:B------:R-:W-:Y:S01]  /*07d0*/  LOP3.LUT R13, R7, 0x80000, RZ, 0xfc, !PT ;  /* 0x00080000070d7812 */ /* 0x000fe200078efcff */
[----:B------:R-:W-:-:S07]  /*07e0*/  IMAD.MOV.U32 R12, RZ, RZ, R6 ;  /* 0x000000ffff0c7224 */ /* 0x000fce00078e0006 */
.L_x_163:
[----:B------:R-:W-:Y:S05]  /*07f0*/  BSYNC.RECONVERGENT B1 ;  /* 0x0000000000017941 */ /* 0x000fea0003800200 */
.L_x_161:
[----:B------:R-:W-:Y:S02]  /*0800*/  IMAD.MOV.U32 R11, RZ, RZ, 0x0 ;  /* 0x00000000ff0b7424 */ /* 0x000fe400078e00ff */
[----:B------:R-:W-:Y:S02]  /*0810*/  IMAD.MOV.U32 R2, RZ, RZ, R12 ;  /* 0x000000ffff027224 */ /* 0x000fe400078e000c */
[----:B------:R-:W-:Y:S01]  /*0820*/  IMAD.MOV.U32 R3, RZ, RZ, R13 ;  /* 0x000000ffff037224 */ /* 0x000fe200078e000d */
[----:B------:R-:W-:Y:S06]  /*0830*/  RET.REL.NODEC R10 `(_Z22calculo_gradiente_ln_gPdS_S_) ;  /* 0xfffffff40af07950 */ /* 0x000fec0003c3ffff */
.L_x_166:
        /* <DEDUP_REMOVED lines=12> */
.L_x_200:


//--------------------- .text._Z19calculo_gradiente_gPdS_ --------------------------
	.section	.text._Z19calculo_gradiente_gPdS_,"ax",@progbits
	.align	128
        .global         _Z19calculo_gradiente_gPdS_
        .type           _Z19calculo_gradiente_gPdS_,@function
        .size           _Z19calculo_gradiente_gPdS_,(.L_x_201 - _Z19calculo_gradiente_gPdS_)
        .other          _Z19calculo_gradiente_gPdS_,@"STO_CUDA_ENTRY STV_DEFAULT"
_Z19calculo_gradiente_gPdS_:
.text._Z19calculo_gradiente_gPdS_:
        /* <DEDUP_REMOVED lines=49> */
[----:B------:R-:W-:Y:S05]  /*0310*/  CALL.REL.NOINC `($__internal_7_$__cuda_sm20_div_rn_f64_full) ;  /* 0x0000000400107944 */ /* 0x000fea0003c00000 */
[----:B------:R-:W-:Y:S02]  /*0320*/  IMAD.MOV.U32 R2, RZ, RZ, R4 ;  /* 0x000000ffff027224 */ /* 0x000fe400078e0004 */
[----:B------:R-:W-:-:S07]  /*0330*/  IMAD.MOV.U32 R3, RZ, RZ, R5 ;  /* 0x000000ffff037224 */ /* 0x000fce00078e0005 */
.L_x_170:
[----:B------:R-:W-:Y:S05]  /*0340*/  BSYNC.RECONVERGENT B1 ;  /* 0x0000000000017941 */ /* 0x000fea0003800200 */
.L_x_169:
        /* <DEDUP_REMOVED lines=20> */
[----:B------:R-:W-:Y:S05]  /*0490*/  CALL.REL.NOINC `($__internal_7_$__cuda_sm20_div_rn_f64_full) ;  /* 0x0000000000b07944 */ /* 0x000fea0003c00000 */
.L_x_172:
[----:B------:R-:W-:Y:S05]  /*04a0*/  BSYNC.RECONVERGENT B1 ;  /* 0x0000000000017941 */ /* 0x000fea0003800200 */
.L_x_171:
[----:B------:R-:W0:Y:S02]  /*04b0*/  LDC.64 R2, c[0x0][0x388] ;  /* 0x0000e200ff027b82 */ /* 0x000e240000000a00 */
[----:B0-----:R-:W-:-:S05]  /*04c0*/  IMAD.WIDE.U32 R2, R0, 0x8, R2 ;  /* 0x0000000800027825 */ /* 0x001fca00078e0002 */
[----:B------:R0:W-:Y:S02]  /*04d0*/  STG.E.64 desc[UR4][R2.64], R4 ;  /* 0x0000000402007986 */ /* 0x0001e4000c101b04 */
.L_x_168:
[----:B------:R-:W-:Y:S05]  /*04e0*/  BSYNC.RECONVERGENT B0 ;  /* 0x0000000000007941 */ /* 0x000fea0003800200 */
.L_x_167:
        /* <DEDUP_REMOVED lines=31> */
[----:B------:R-:W-:Y:S05]  /*06e0*/  CALL.REL.NOINC `($__internal_7_$__cuda_sm20_div_rn_f64_full) ;  /* 0x00000000001c7944 */ /* 0x000fea0003c00000 */
[----:B------:R-:W-:Y:S02]  /*06f0*/  IMAD.MOV.U32 R2, RZ, RZ, R4 ;  /* 0x000000ffff027224 */ /* 0x000fe400078e0004 */
[----:B------:R-:W-:-:S07]  /*0700*/  IMAD.MOV.U32 R3, RZ, RZ, R5 ;  /* 0x000000ffff037224 */ /* 0x000fce00078e0005 */
.L_x_174:
[----:B------:R-:W-:Y:S05]  /*0710*/  BSYNC.RECONVERGENT B0 ;  /* 0x0000000000007941 */ /* 0x000fea0003800200 */
.L_x_173:
[----:B------:R-:W0:Y:S02]  /*0720*/  LDC.64 R4, c[0x0][0x388] ;  /* 0x0000e200ff047b82 */ /* 0x000e240000000a00 */
[----:B0-----:R-:W-:-:S05]  /*0730*/  IMAD.WIDE R4, R0, 0x8, R4 ;  /* 0x0000000800047825 */ /* 0x001fca00078e0204 */
[----:B------:R-:W-:Y:S01]  /*0740*/  STG.E.64 desc[UR4][R4.64], R2 ;  /* 0x0000000204007986 */ /* 0x000fe2000c101b04 */
[----:B------:R-:W-:Y:S05]  /*0750*/  EXIT ;  /* 0x000000000000794d */ /* 0x000fea0003800000 */
        .weak           $__internal_7_$__cuda_sm20_div_rn_f64_full
        .type           $__internal_7_$__cuda_sm20_div_rn_f64_full,@function
        .size           $__internal_7_$__cuda_sm20_div_rn_f64_full,(.L_x_201 - $__internal_7_$__cuda_sm20_div_rn_f64_full)
$__internal_7_$__cuda_sm20_div_rn_f64_full:
        /* <DEDUP_REMOVED lines=67> */
.L_x_176:
        /* <DEDUP_REMOVED lines=16> */
.L_x_179:
[----:B------:R-:W-:Y:S01]  /*0c90*/  LOP3.LUT R13, R9, 0x80000, RZ, 0xfc, !PT ;  /* 0x00080000090d7812 */ /* 0x000fe200078efcff */
[----:B------:R-:W-:Y:S01]  /*0ca0*/  IMAD.MOV.U32 R12, RZ, RZ, R8 ;  /* 0x000000ffff0c7224 */ /* 0x000fe200078e0008 */
[----:B------:R-:W-:Y:S06]  /*0cb0*/  BRA `(.L_x_177) ;  /* 0x0000000000087947 */ /* 0x000fec0003800000 */
.L_x_178:
[----:B------:R-:W-:Y:S01]  /*0cc0*/  LOP3.LUT R13, R11, 0x80000, RZ, 0xfc, !PT ;  /* 0x000800000b0d7812 */ /* 0x000fe200078efcff */
[----:B------:R-:W-:-:S07]  /*0cd0*/  IMAD.MOV.U32 R12, RZ, RZ, R10 ;  /* 0x000000ffff0c7224 */ /* 0x000fce00078e000a */
.L_x_177:
[----:B------:R-:W-:Y:S05]  /*0ce0*/  BSYNC.RECONVERGENT B2 ;  /* 0x0000000000027941 */ /* 0x000fea0003800200 */
.L_x_175:
[----:B------:R-:W-:Y:S02]  /*0cf0*/  IMAD.MOV.U32 R2, RZ, RZ, R6 ;  /* 0x000000ffff027224 */ /* 0x000fe400078e0006 */
[----:B------:R-:W-:Y:S02]  /*0d00*/  IMAD.MOV.U32 R3, RZ, RZ, 0x0 ;  /* 0x00000000ff037424 */ /* 0x000fe400078e00ff */
[----:B------:R-:W-:Y:S02]  /*0d10*/  IMAD.MOV.U32 R4, RZ, RZ, R12 ;  /* 0x000000ffff047224 */ /* 0x000fe400078e000c */
[----:B------:R-:W-:Y:S01]  /*0d20*/  IMAD.MOV.U32 R5, RZ, RZ, R13 ;  /* 0x000000ffff057224 */ /* 0x000fe200078e000d */
[----:B------:R-:W-:Y:S06]  /*0d30*/  RET.REL.NODEC R2 `(_Z19calculo_gradiente_gPdS_) ;  /* 0xfffffff002b07950 */ /* 0x000fec0003c3ffff */
.L_x_180:
        /* <DEDUP_REMOVED lines=12> */
.L_x_201:


//--------------------- .text._Z13BesselJ0TablePd --------------------------
	.section	.text._Z13BesselJ0TablePd,"ax",@progbits
	.align	128
        .global         _Z13BesselJ0TablePd
        .type           _Z13BesselJ0TablePd,@function
        .size           _Z13BesselJ0TablePd,(.L_x_213 - _Z13BesselJ0TablePd)
        .other          _Z13BesselJ0TablePd,@"STO_CUDA_ENTRY STV_DEFAULT"
_Z13BesselJ0TablePd:
.text._Z13BesselJ0TablePd:
[----:B------:R-:W-:Y:S08]  /*0000*/  LDC R1, c[0x0][0x37c] ;  /* 0x0000df00ff017b82 */ /* 0x000ff00000000800 */
[----:B------:R-:W0:Y:S01]  /*0010*/  LDC.64 R4, c[0x4][0x30] ;  /* 0x01000c00ff047b82 */ /* 0x000e220000000a00 */
[----:B------:R-:W0:Y:S02]  /*0020*/  LDCU.64 UR6, c[0x0][0x358] ;  /* 0x00006b00ff0677ac */ /* 0x000e240008000a00 */
[----:B0-----:R0:W2:Y:S05]  /*0030*/  LDG.E R0, desc[UR6][R4.64] ;  /* 0x0000000604007981 */ /* 0x0010aa000c1e1900 */
[----:B------:R-:W0:Y:S01]  /*0040*/  S2UR UR4, SR_CTAID.X ;  /* 0x00000000000479c3 */ /* 0x000e220000002500 */
[----:B------:R-:W0:Y:S01]  /*0050*/  S2R R3, SR_TID.X ;  /* 0x0000000000037919 */ /* 0x000e220000002100 */
[----:B------:R-:W1:Y:S06]  /*0060*/  S2R R7, SR_TID.Y ;  /* 0x0000000000077919 */ /* 0x000e6c0000002200 */
[----:B------:R-:W0:Y:S08]  /*0070*/  LDC R6, c[0x0][0x360] ;  /* 0x0000d800ff067b82 */ /* 0x000e300000000800 */
[----:B------:R-:W1:Y:S08]  /*0080*/  S2UR UR5, SR_CTAID.Y ;  /* 0x00000000000579c3 */ /* 0x000e700000002600 */
[----:B------:R-:W1:Y:S01]  /*0090*/  LDC R2, c[0x0][0x364] ;  /* 0x0000d900ff027b82 */ /* 0x000e620000000800 */
[----:B0-----:R-:W-:-:S02]  /*00a0*/  IMAD R5, R6, UR4, R3 ;  /* 0x0000000406057c24 */ /* 0x001fc4000f8e0203 */
[----:B-1----:R-:W-:-:S03]  /*00b0*/  IMAD R3, R2, UR5, R7 ;  /* 0x0000000502037c24 */ /* 0x002fc6000f8e0207 */
[----:B--2---:R-:W-:-:S13]  /*00c0*/  ISETP.GE.AND P0, PT, R5, R0, PT ;  /* 0x000000000500720c */ /* 0x004fda0003f06270 */
[----:B------:R-:W-:Y:S05]  /*00d0*/  @P0 EXIT ;  /* 0x000000000000094d */ /* 0x000fea0003800000 */
[----:B------:R-:W0:Y:S01]  /*00e0*/  LDCU UR4, c[0x0][0x374] ;  /* 0x00006e80ff0477ac */ /* 0x000e220008000800 */
[----:B------:R-:W1:Y:S01]  /*00f0*/  LDCU UR5, c[0x0][0x370] ;  /* 0x00006e00ff0577ac */ /* 0x000e620008000800 */
[----:B0-----:R-:W-:Y:S02]  /*0100*/  IMAD R2, R2, UR4, RZ ;  /* 0x0000000402027c24 */ /* 0x001fe4000f8e02ff */
[----:B-1----:R-:W-:-:S07]  /*0110*/  IMAD R4, R6, UR5, RZ ;  /* 0x0000000506047c24 */ /* 0x002fce000f8e02ff */
.L_x_192:
[----:B------:R-:W-:Y:S01]  /*0120*/  ISETP.GE.AND P0, PT, R3, R0, PT ;  /* 0x000000000300720c */ /* 0x000fe20003f06270 */
[----:B------:R-:W-:-:S12]  /*0130*/  BSSY.RECONVERGENT B0, `(.L_x_181) ;  /* 0x00000cd000007945 */ /* 0x000fd80003800200 */
[----:B--2---:R-:W-:Y:S05]  /*0140*/  @P0 BRA `(.L_x_182) ;  /* 0x0000000c002c0947 */ /* 0x004fea0003800000 */
[----:B------:R0:W1:Y:S01]  /*0150*/  I2F.F64 R12, R5 ;  /* 0x00000005000c7312 */ /* 0x0000620000201c00 */
[----:B------:R-:W-:Y:S01]  /*0160*/  IMAD R6, R0, R5, RZ ;  /* 0x0000000500067224 */ /* 0x000fe200078e02ff */
[----:B------:R-:W-:-:S07]  /*0170*/  MOV R7, R3 ;  /* 0x0000000300077202 */ /* 0x000fce0000000f00 */
.L_x_191:
[----:B--2---:R-:W2:Y:S08]  /*0180*/  LDC.64 R22, c[0x4][0x20] ;  /* 0x01000800ff167b82 */ /* 0x004eb00000000a00 */
[----:B------:R-:W3:Y:S01]  /*0190*/  LDC.64 R14, c[0x4][0x28] ;  /* 0x01000a00ff0e7b82 */ /* 0x000ee20000000a00 */
[----:B--2---:R-:W1:Y:S04]  /*01a0*/  LDG.E.64 R18, desc[UR6][R22.64] ;  /* 0x0000000616127981 */ /* 0x004e68000c1e1b00 */
[----:B---3--:R-:W2:Y:S01]  /*01b0*/  LDG.E.64 R14, desc[UR6][R14.64] ;  /* 0x000000060e0e7981 */ /* 0x008ea2000c1e1b00 */
[----:B------:R-:W3:Y:S01]  /*01c0*/  I2F.F64.U32 R16, R7 ;  /* 0x0000000700107312 */ /* 0x000ee20000201800 */
[----:B------:R-:W-:Y:S01]  /*01d0*/  BSSY.RECONVERGENT B1, `(.L_x_183) ;  /* 0x00000ba000017945 */ /* 0x000fe20003800200 */
[----:B-1----:R-:W-:-:S08]  /*01e0*/  DMUL R18, R12, R18 ;  /* 0x000000120c127228 */ /* 0x002fd00000000000 */
[----:B---3--:R-:W-:-:S08]  /*01f0*/  DMUL R16, R18, R16 ;  /* 0x0000001012107228 */ /* 0x008fd00000000000 */
[----:B--2---:R-:W-:-:S10]  /*0200*/  DMUL R16, R16, R14 ;  /* 0x0000000e10107228 */ /* 0x004fd40000000000 */
[----:B------:R-:W1:Y:S02]  /*0210*/  F2F.F32.F64 R16, R16 ;  /* 0x0000001000107310 */ /* 0x000e640000301000 */
[----:B-1----:R-:W-:-:S13]  /*0220*/  FSETP.GTU.AND P0, PT, |R16|, 8, PT ;  /* 0x410000001000780b */ /* 0x002fda0003f0c200 */
[----:B------:R-:W-:Y:S05]  /*0230*/  @P0 BRA `(.L_x_184) ;  /* 0x0000000000600947 */ /* 0x000fea0003800000 */
[C---:B------:R-:W-:Y:S01]  /*0240*/  FADD R14, |R16|.reuse, -2.4048254489898681641 ;  /* 0xc019e8a9100e7421 */ /* 0x040fe20000000200 */
[----:B------:R-:W-:Y:S02]  /*0250*/  IMAD.MOV.U32 R15, RZ, RZ, 0x26b3b8e7 ;  /* 0x26b3b8e7ff0f7424 */ /* 0x000fe400078e00ff */
[C---:B------:R-:W-:Y:S01]  /*0260*/  FADD R17, |R16|.reuse, -5.5200781822204589844 ;  /* 0xc0b0a47b10117421 */ /* 0x040fe20000000200 */
[----:B------:R-:W-:Y:S01]  /*0270*/  FADD R18, |R16|, -8.6537275314331054688 ;  /* 0xc10a75ab10127421 */ /* 0x000fe20000000200 */
[----:B------:R-:W-:Y:S02]  /*0280*/  FADD R14, R14, -1.0870589761680093943e-07 ;  /* 0xb3e971b30e0e7421 */ /* 0x000fe40000000000 */
[----:B------:R-:W-:Y:S01]  /*0290*/  FADD R16, R17, 7.1934145751129108248e-08 ;  /* 0x339a7a3711107421 */ /* 0x000fe20000000000 */
[----:B------:R-:W-:Y:S01]  /*02a0*/  FADD R18, R18, -3.8147791769915784243e-07 ;  /* 0xb4cccded12127421 */ /* 0x000fe20000000000 */
[----:B------:R-:W-:-:S04]  /*02b0*/  FFMA R15, R14, -R15, -7.6677725312831318538e-14 ;  /* 0xa9aca9b30e0f7423 */ /* 0x000fc8000000080f */
[----:B------:R-:W-:-:S04]  /*02c0*/  FFMA R15, R14, R15, 2.71505561089124825e-12 ;  /* 0x2c3f0e180e0f7423 */ /* 0x000fc8000000000f */
[----:B------:R-:W-:-:S04]  /*02d0*/  FFMA R15, R14, R15, -6.0280118570343876883e-12 ;  /* 0xacd417810e0f7423 */ /* 0x000fc8000000000f */
[----:B------:R-:W-:-:S04]  /*02e0*/  FFMA R15, R14, R15, -4.2393266674878304912e-10 ;  /* 0xafe90f380e0f7423 */ /* 0x000fc8000000000f */
[----:B------:R-:W-:-:S04]  /*02f0*/  FFMA R15, R14, R15, 5.8276378167576581291e-10 ;  /* 0x3020305b0e0f7423 */ /* 0x000fc8000000000f */
[----:B------:R-:W-:-:S04]  /*0300*/  FFMA R15, R14, R15, 5.8077841202930358122e-08 ;  /* 0x337971430e0f7423 */ /* 0x000fc8000000000f */
[----:B------:R-:W-:-:S04]  /*0310*/  FFMA R15, R14, R15, 1.8003311064163085575e-09 ;  /* 0x30f76f850e0f7423 */ /* 0x000fc8000000000f */
[----:B------:R-:W-:-:S04]  /*0320*/  FFMA R15, R14, R15, -5.4500733313034288585e-06 ;  /* 0xb6b6dfc60e0f7423 */ /* 0x000fc8000000000f */
[----:B------:R-:W-:-:S04]  /*0330*/  FFMA R15, R14, R15, -7.3432206590950954705e-06 ;  /* 0xb6f665c90e0f7423 */ /* 0x000fc8000000000f */
[----:B------:R-:W-:-:S04]  /*0340*/  FFMA R15, R14, R15, 0.00030170319951139390469 ;  /* 0x399e2deb0e0f7423 */ /* 0x000fc8000000000f */
[----:B------:R-:W-:-:S04]  /*0350*/  FFMA R15, R14, R15, 0.00077395443804562091827 ;  /* 0x3a4ae3340e0f7423 */ /* 0x000fc8000000000f */
[----:B------:R-:W-:-:S04]  /*0360*/  FFMA R15, R14, R15, -0.0072834617458283901215 ;  /* 0xbbeeaa1b0e0f7423 */ /* 0x000fc8000000000f */
[----:B------:R-:W-:-:S04]  /*0370*/  FFMA R15, R14, R15, -0.026668203994631767273 ;  /* 0xbcda77470e0f7423 */ /* 0x000fc8000000000f */
[----:B------:R-:W-:-:S04]  /*0380*/  FMUL R15, R14, R15 ;  /* 0x0000000f0e0f7220 */ /* 0x000fc80000400000 */
[----:B------:R-:W-:-:S04]  /*0390*/  FMUL R15, R15, R16 ;  /* 0x000000100f0f7220 */ /* 0x000fc80000400000 */
[----:B------:R-:W-:Y:S01]  /*03a0*/  FMUL R15, R15, R18 ;  /* 0x000000120f0f7220 */ /* 0x000fe20000400000 */
[----:B------:R-:W-:Y:S06]  /*03b0*/  BRA `(.L_x_185) ;  /* 0x00000008006c7947 */ /* 0x000fec0003800000 */
.L_x_184:
[----:B------:R-:W-:Y:S02]  /*03c0*/  FSETP.NEU.AND P0, PT, |R16|, +INF , PT ;  /* 0x7f8000001000780b */ /* 0x000fe40003f0d200 */
[----:B------:R-:W-:-:S11]  /*03d0*/  MOV R15, RZ ;  /* 0x000000ff000f7202 */ /* 0x000fd60000000f00 */
[----:B------:R-:W-:Y:S05]  /*03e0*/  @!P0 BRA `(.L_x_185) ;  /* 0x0000000800608947 */ /* 0x000fea0003800000 */
[----:B------:R-:W1:Y:S01]  /*03f0*/  MUFU.RCP R15, |R16| ;  /* 0x40000010000f7308 */ /* 0x000e620000001000 */
[----:B------:R-:W-:Y:S01]  /*0400*/  IMAD.MOV.U32 R17, RZ, RZ, 0x3f91e009 ;  /* 0x3f91e009ff117424 */ /* 0x000fe200078e00ff */
[----:B------:R-:W-:Y:S01]  /*0410*/  FSETP.GEU.AND P0, PT, |R16|, 1.175494350822287508e-38, PT ;  /* 0x008000001000780b */ /* 0x000fe20003f0e200 */
[----:B------:R-:W-:Y:S01]  /*0420*/  BSSY.RECONVERGENT B2, `(.L_x_186) ;  /* 0x0000077000027945 */ /* 0x000fe20003800200 */
[----:B-1----:R-:W-:-:S04]  /*0430*/  FMUL R14, R15, R15 ;  /* 0x0000000f0f0e7220 */ /* 0x002fc80000400000 */
[----:B------:R-:W-:-:S04]  /*0440*/  FFMA R17, R14, R17, -0.20532675087451934814 ;  /* 0xbe52412d0e117423 */ /* 0x000fc80000000011 */
[----:B------:R-:W-:-:S04]  /*0450*/  FFMA R17, R14, R17, 0.06509173661470413208 ;  /* 0x3d854ed10e117423 */ /* 0x000fc80000000011 */
[----:B------:R-:W-:-:S04]  /*0460*/  FFMA R17, R14, R17, -0.12499999254941940308 ;  /* 0xbdffffff0e117423 */ /* 0x000fc80000000011 */
[----:B------:R-:W-:Y:S01]  /*0470*/  FFMA R18, R15, R17, |R16| ;  /* 0x000000110f127223 */ /* 0x000fe20000000410 */
[----:B------:R-:W-:-:S03]  /*0480*/  FMUL R15, |R16|, 16777216 ;  /* 0x4b800000100f7820 */ /* 0x000fc60000400200 */
[----:B------:R-:W-:Y:S02]  /*0490*/  FMUL R22, R18, 0.63661974668502807617 ;  /* 0x3f22f98312167820 */ /* 0x000fe40000400000 */
[----:B------:R-:W-:Y:S02]  /*04a0*/  FSEL R16, R15, |R16|, !P0 ;  /* 0x400000100f107208 */ /* 0x000fe40004000000 */
[----:B------:R-:W-:Y:S02]  /*04b0*/  MOV R15, 0x4056fe93 ;  /* 0x4056fe93000f7802 */ /* 0x000fe40000000f00 */
[----:B------:R-:W1:Y:S03]  /*04c0*/  MUFU.RSQ R17, R16 ;  /* 0x0000001000117308 */ /* 0x000e660000001400 */
[----:B------:R-:W-:-:S04]  /*04d0*/  FFMA R15, R14, R15, -0.51452267169952392578 ;  /* 0xbf03b7c20e0f7423 */ /* 0x000fc8000000000f */
[C---:B------:R-:W-:Y:S01]  /*04e0*/  FFMA R15, R14.reuse, R15, 0.10337056964635848999 ;  /* 0x3dd3b3f30e0f7423 */ /* 0x040fe2000000000f */
[----:B------:R-:W2:Y:S03]  /*04f0*/  F2I.NTZ R22, R22 ;  /* 0x0000001600167305 */ /* 0x000ea60000203100 */
[----:B------:R-:W-:-:S04]  /*0500*/  FFMA R15, R14, R15, -0.062499724328517913818 ;  /* 0xbd7fffb60e0f7423 */ /* 0x000fc8000000000f */
[----:B------:R-:W-:Y:S01]  /*0510*/  FFMA R15, R14, R15, 1 ;  /* 0x3f8000000e0f7423 */ /* 0x000fe2000000000f */
[----:B-1----:R-:W-:Y:S01]  /*0520*/  @!P0 FMUL R17, R17, 4096 ;  /* 0x4580000011118820 */ /* 0x002fe20000400000 */
[----:B------:R-:W-:-:S03]  /*0530*/  FSETP.GE.AND P0, PT, |R18|, 105615, PT ;  /* 0x47ce47801200780b */ /* 0x000fc60003f06200 */
[----:B------:R-:W-:Y:S01]  /*0540*/  FMUL R14, R17, 0.79788458347320556641 ;  /* 0x3f4c422a110e7820 */ /* 0x000fe20000400000 */
[----:B--2---:R-:W-:-:S03]  /*0550*/  I2FP.F32.S32 R23, R22 ;  /* 0x0000001600177245 */ /* 0x004fc60000201400 */
[----:B------:R-:W-:Y:S02]  /*0560*/  FMUL R19, R15, R14 ;  /* 0x0000000e0f137220 */ /* 0x000fe40000400000 */
[----:B------:R-:W-:-:S04]  /*0570*/  FFMA R24, R23, -1.5707962512969970703, R18 ;  /* 0xbfc90fda17187823 */ /* 0x000fc80000000012 */
[----:B------:R-:W-:-:S04]  /*0580*/  FFMA R24, R23, -7.5497894158615963534e-08, R24 ;  /* 0xb3a2216817187823 */ /* 0x000fc80000000018 */
[----:B------:R-:W-:Y:S01]  /*0590*/  FFMA R23, R23, -5.3903029534742383927e-15, R24 ;  /* 0xa7c234c517177823 */ /* 0x000fe20000000018 */
[----:B------:R-:W-:Y:S06]  /*05a0*/  @!P0 BRA `(.L_x_187) ;  /* 0x0000000400788947 */ /* 0x000fec0003800000 */
[----:B------:R-:W-:-:S13]  /*05b0*/  FSETP.NEU.AND P0, PT, |R18|, +INF , PT ;  /* 0x7f8000001200780b */ /* 0x000fda0003f0d200 */
[----:B------:R-:W-:Y:S01]  /*05c0*/  @!P0 FMUL R23, RZ, R18 ;  /* 0x00000012ff178220 */ /* 0x000fe20000400000 */
[----:B------:R-:W-:Y:S01]  /*05d0*/  @!P0 IMAD.MOV.U32 R22, RZ, RZ, RZ ;  /* 0x000000ffff168224 */ /* 0x000fe200078e00ff */
[----:B------:R-:W-:Y:S06]  /*05e0*/  @!P0 BRA `(.L_x_187) ;  /* 0x0000000400688947 */ /* 0x000fec0003800000 */
[----:B------:R-:W-:Y:S02]  /*05f0*/  SHF.L.U32 R14, R18, 0x8, RZ ;  /* 0x00000008120e7819 */ /* 0x000fe400000006ff */
[----:B------:R-:W-:Y:S01]  /*0600*/  CS2R R22, SRZ ;  /* 0x0000000000167805 */ /* 0x000fe2000001ff00 */
[----:B------:R-:W1:Y:S01]  /*0610*/  LDCU.64 UR8, c[0x4][0x38] ;  /* 0x01000700ff0877ac */ /* 0x000e620008000a00 */
[----:B------:R-:W-:Y:S01]  /*0620*/  LOP3.LUT R25, R14, 0x80000000, RZ, 0xfc, !PT ;  /* 0x800000000e197812 */ /* 0x000fe200078efcff */
[----:B------:R-:W-:Y:S01]  /*0630*/  UMOV UR5, URZ ;  /* 0x000000ff00057c82 */ /* 0x000fe20008000000 */
[----:B------:R-:W-:-:S05]  /*0640*/  UMOV UR4, URZ ;  /* 0x000000ff00047c82 */ /* 0x000fca0008000000 */
.L_x_188:
[----:B-1----:R-:W-:Y:S01]  /*0650*/  IMAD.U32 R14, RZ, RZ, UR8 ;  /* 0x00000008ff0e7e24 */ /* 0x002fe2000f8e00ff */
[----:B------:R-:W-:-:S05]  /*0660*/  MOV R15, UR9 ;  /* 0x00000009000f7c02 */ /* 0x000fca0008000f00 */
[----:B------:R-:W2:Y:S01]  /*0670*/  LDG.E.CONSTANT R14, desc[UR6][R14.64] ;  /* 0x000000060e0e7981 */ /* 0x000ea2000c1e9900 */
[----:B------:R-:W-:Y:S01]  /*0680*/  UIADD3 UR4, UPT, UPT, UR4, 0x1, URZ ;  /* 0x0000000104047890 */ /* 0x000fe2000fffe0ff */
[C---:B------:R-:W-:Y:S01]  /*0690*/  ISETP.EQ.AND P0, PT, R22.reuse, RZ, PT ;  /* 0x000000ff1600720c */ /* 0x040fe20003f02270 */
[----:B------:R-:W-:Y:S01]  /*06a0*/  UIADD3 UR8, UP1, UPT, UR8, 0x4, URZ ;  /* 0x0000000408087890 */ /* 0x000fe2000ff3e0ff */
[C---:B------:R-:W-:Y:S01]  /*06b0*/  ISETP.EQ.AND P1, PT, R22.reuse, 0x4, PT ;  /* 0x000000041600780c */ /* 0x040fe20003f22270 */
[----:B------:R-:W-:Y:S01]  /*06c0*/  UISETP.NE.AND UP0, UPT, UR4, 0x6, UPT ;  /* 0x000000060400788c */ /* 0x000fe2000bf05270 */
[C---:B------:R-:W-:Y:S01]  /*06d0*/  ISETP.EQ.AND P2, PT, R22.reuse, 0x8, PT ;  /* 0x000000081600780c */ /* 0x040fe20003f42270 */
[----:B------:R-:W-:Y:S01]  /*06e0*/  UIADD3.X UR9, UPT, UPT, URZ, UR9, URZ, UP1, !UPT ;  /* 0x00000009ff097290 */ /* 0x000fe20008ffe4ff */
[C---:B------:R-:W-:Y:S02]  /*06f0*/  ISETP.EQ.AND P3, PT, R22.reuse, 0xc, PT ;  /* 0x0000000c1600780c */ /* 0x040fe40003f62270 */
[----:B------:R-:W-:-:S02]  /*0700*/  ISETP.EQ.AND P4, PT, R22, 0x10, PT ;  /* 0x000000101600780c */ /* 0x000fc40003f82270 */
[C---:B------:R-:W-:Y:S01]  /*0710*/  ISETP.EQ.AND P5, PT, R22.reuse, 0x14, PT ;  /* 0x000000141600780c */ /* 0x040fe20003fa2270 */
[----:B------:R-:W-:Y:S02]  /*0720*/  VIADD R22, R22, 0x4 ;  /* 0x0000000416167836 */ /* 0x000fe40000000000 */
[----:B--2---:R-:W-:-:S03]  /*0730*/  IMAD.WIDE.U32 R16, R14, R25, RZ ;  /* 0x000000190e107225 */ /* 0x004fc600078e00ff */
[----:B------:R-:W-:-:S04]  /*0740*/  IADD3 R16, P6, PT, R16, R23, RZ ;  /* 0x0000001710107210 */ /* 0x000fc80007fde0ff */
[----:B------:R-:W-:Y:S01]  /*0750*/  IADD3.X R23, PT, PT, R17, UR5, RZ, P6, !PT ;  /* 0x0000000511177c10 */ /* 0x000fe2000b7fe4ff */
[--C-:B------:R-:W-:Y:S01]  /*0760*/  @P0 IMAD.MOV.U32 R9, RZ, RZ, R16.reuse ;  /* 0x000000ffff090224 */ /* 0x100fe200078e0010 */
[-C--:B------:R-:W-:Y:S01]  /*0770*/  @P1 MOV R10, R16.reuse ;  /* 0x00000010000a1202 */ /* 0x080fe20000000f00 */
[--C-:B------:R-:W-:Y:S01]  /*0780*/  @P2 IMAD.MOV.U32 R11, RZ, RZ, R16.reuse ;  /* 0x000000ffff0b2224 */ /* 0x100fe200078e0010 */
[-C--:B------:R-:W-:Y:S01]  /*0790*/  @P3 MOV R20, R16.reuse ;  /* 0x0000001000143202 */ /* 0x080fe20000000f00 */
[----:B------:R-:W-:Y:S01]  /*07a0*/  @P4 IMAD.MOV.U32 R21, RZ, RZ, R16 ;  /* 0x000000ffff154224 */ /* 0x000fe200078e0010 */
[----:B------:R-:W-:Y:S01]  /*07b0*/  @P5 MOV R8, R16 ;  /* 0x0000001000085202 */ /* 0x000fe20000000f00 */
[----:B------:R-:W-:Y:S06]  /*07c0*/  BRA.U UP0, `(.L_x_188) ;  /* 0xfffffffd00a07547 */ /* 0x000fec000b83ffff */
[----:B------:R-:W-:Y:S01]  /*07d0*/  SHF.R.U32.HI R14, RZ, 0x17, R18 ;  /* 0x00000017ff0e7819 */ /* 0x000fe20000011612 */
[----:B------:R-:W-:Y:S03]  /*07e0*/  BSSY.RECONVERGENT B3, `(.L_x_189) ;  /* 0x0000028000037945 */ /* 0x000fe60003800200 */
[C---:B------:R-:W-:Y:S02]  /*07f0*/  LOP3.LUT R15, R14.reuse, 0xe0, RZ, 0xc0, !PT ;  /* 0x000000e00e0f7812 */ /* 0x040fe400078ec0ff */
[----:B------:R-:W-:Y:S02]  /*0800*/  LOP3.LUT P6, RZ, R14, 0x1f, RZ, 0xc0, !PT ;  /* 0x0000001f0eff7812 */ /* 0x000fe400078cc0ff */
[----:B------:R-:W-:-:S04]  /*0810*/  IADD3 R15, PT, PT, R15, -0x80, RZ ;  /* 0xffffff800f0f7810 */ /* 0x000fc80007ffe0ff */
[----:B------:R-:W-:-:S05]  /*0820*/  SHF.R.U32.HI R15, RZ, 0x5, R15 ;  /* 0x00000005ff0f7819 */ /* 0x000fca000001160f */
[----:B------:R-:W-:-:S05]  /*0830*/  IMAD.U32 R17, R15, -0x4, RZ ;  /* 0xfffffffc0f117824 */ /* 0x000fca00078e00ff */
[C---:B------:R-:W-:Y:S02]  /*0840*/  ISETP.EQ.AND P3, PT, R17.reuse, -0x18, PT ;  /* 0xffffffe81100780c */ /* 0x040fe40003f62270 */
[C---:B------:R-:W-:Y:S02]  /*0850*/  ISETP.EQ.AND P4, PT, R17.reuse, -0x14, PT ;  /* 0xffffffec1100780c */ /* 0x040fe40003f82270 */
[C---:B------:R-:W-:Y:S02]  /*0860*/  ISETP.EQ.AND P2, PT, R17.reuse, -0x10, PT ;  /* 0xfffffff01100780c */ /* 0x040fe40003f42270 */
[C---:B------:R-:W-:Y:S02]  /*0870*/  ISETP.EQ.AND P1, PT, R17.reuse, -0xc, PT ;  /* 0xfffffff41100780c */ /* 0x040fe40003f22270 */
[C---:B------:R-:W-:Y:S02]  /*0880*/  ISETP.EQ.AND P0, PT, R17.reuse, -0x8, PT ;  /* 0xfffffff81100780c */ /* 0x040fe40003f02270 */
[----:B------:R-:W-:-:S03]  /*0890*/  ISETP.EQ.AND P5, PT, R17, RZ, PT ;  /* 0x000000ff1100720c */ /* 0x000fc60003fa2270 */
[----:B------:R-:W-:Y:S02]  /*08a0*/  @P3 MOV R22, R9 ;  /* 0x0000000900163202 */ /* 0x000fe40000000f00 */
[C---:B------:R-:W-:Y:S01]  /*08b0*/  ISETP.EQ.AND P3, PT, R17.reuse, -0x4, PT ;  /* 0xfffffffc1100780c */ /* 0x040fe20003f62270 */
[----:B------:R-:W-:Y:S01]  /*08c0*/  @P4 IMAD.MOV.U32 R15, RZ, RZ, R9 ;  /* 0x000000ffff0f4224 */ /* 0x000fe200078e0009 */
[----:B------:R-:W-:Y:S01]  /*08d0*/  @P4 MOV R22, R10 ;  /* 0x0000000a00164202 */ /* 0x000fe20000000f00 */
[----:B------:R-:W-:Y:S01]  /*08e0*/  @P2 IMAD.MOV.U32 R15, RZ, RZ, R10 ;  /* 0x000000ffff0f2224 */ /* 0x000fe200078e000a */
[----:B------:R-:W-:Y:S01]  /*08f0*/  ISETP.EQ.AND P4, PT, R17, 0x4, PT ;  /* 0x000000041100780c */ /* 0x000fe20003f82270 */
[----:B------:R-:W-:Y:S01]  /*0900*/  @P1 IMAD.MOV.U32 R15, RZ, RZ, R11 ;  /* 0x000000ffff0f1224 */ /* 0x000fe200078e000b */
[----:B------:R-:W-:Y:S01]  /*0910*/  @P2 MOV R22, R11 ;  /* 0x0000000b00162202 */ /* 0x000fe20000000f00 */
[----:B------:R-:W-:Y:S01]  /*0920*/  @P0 IMAD.MOV.U32 R15, RZ, RZ, R20 ;  /* 0x000000ffff0f0224 */ /* 0x000fe200078e0014 */
[----:B------:R-:W-:-:S02]  /*0930*/  @P1 MOV R22, R20 ;  /* 0x0000001400161202 */ /* 0x000fc40000000f00 */
[----:B------:R-:W-:-:S03]  /*0940*/  @P0 MOV R22, R21 ;  /* 0x0000001500160202 */ /* 0x000fc60000000f00 */
[----:B------:R-:W-:Y:S01]  /*0950*/  @P3 IMAD.MOV.U32 R15, RZ, RZ, R21 ;  /* 0x000000ffff0f3224 */ /* 0x000fe200078e0015 */
[----:B------:R-:W-:Y:S01]  /*0960*/  @P3 MOV R22, R8 ;  /* 0x0000000800163202 */ /* 0x000fe20000000f00 */
[----:B------:R-:W-:Y:S01]  /*0970*/  @P5 IMAD.MOV.U32 R15, RZ, RZ, R8 ;  /* 0x000000ffff0f5224 */ /* 0x000fe200078e0008 */
[----:B------:R-:W-:Y:S01]  /*0980*/  @P5 MOV R22, R23 ;  /* 0x0000001700165202 */ /* 0x000fe20000000f00 */
[----:B------:R-:W-:Y:S01]  /*0990*/  @P4 IMAD.MOV.U32 R15, RZ, RZ, R23 ;  /* 0x000000ffff0f4224 */ /* 0x000fe200078e0017 */
[----:B------:R-:W-:Y:S06]  /*09a0*/  @!P6 BRA `(.L_x_190) ;  /* 0x00000000002ce947 */ /* 0x000fec0003800000 */
[----:B------:R-:W-:Y:S01]  /*09b0*/  @P2 MOV R16, R9 ;  /* 0x0000000900102202 */ /* 0x000fe20000000f00 */
[----:B------:R-:W-:Y:S01]  /*09c0*/  @P1 IMAD.MOV.U32 R16, RZ, RZ, R10 ;  /* 0x000000ffff101224 */ /* 0x000fe200078e000a */
[----:B------:R-:W-:Y:S01]  /*09d0*/  @P0 MOV R16, R11 ;  /* 0x0000000b00100202 */ /* 0x000fe20000000f00 */
[----:B------:R-:W-:Y:S01]  /*09e0*/  @P3 IMAD.MOV.U32 R16, RZ, RZ, R20 ;  /* 0x000000ffff103224 */ /* 0x000fe200078e0014 */
[----:B------:R-:W-:Y:S02]  /*09f0*/  ISETP.EQ.AND P0, PT, R17, 0x8, PT ;  /* 0x000000081100780c */ /* 0x000fe40003f02270 */
[----:B------:R-:W-:Y:S01]  /*0a00*/  @P5 MOV R16, R21 ;  /* 0x0000001500105202 */ /* 0x000fe20000000f00 */
[----:B------:R-:W-:Y:S01]  /*0a10*/  @P4 IMAD.MOV.U32 R16, RZ, RZ, R8 ;  /* 0x000000ffff104224 */ /* 0x000fe200078e0008 */
[----:B------:R-:W-:-:S04]  /*0a20*/  LOP3.LUT R14, R14, 0x1f, RZ, 0xc0, !PT ;  /* 0x0000001f0e0e7812 */ /* 0x000fc800078ec0ff */
[----:B------:R-:W-:-:S05]  /*0a30*/  SHF.L.W.U32.HI R22, R15, R14, R22 ;  /* 0x0000000e0f167219 */ /* 0x000fca0000010e16 */
[----:B------:R-:W-:-:S04]  /*0a40*/  @P0 MOV R16, R23 ;  /* 0x0000001700100202 */ /* 0x000fc80000000f00 */
[----:B------:R-:W-:-:S07]  /*0a50*/  SHF.L.W.U32.HI R15, R16, R14, R15 ;  /* 0x0000000e100f7219 */ /* 0x000fce0000010e0f */
.L_x_190:
[----:B------:R-:W-:Y:S05]  /*0a60*/  BSYNC.RECONVERGENT B3 ;  /* 0x0000000000037941 */ /* 0x000fea0003800200 */
.L_x_189:
[C---:B------:R-:W-:Y:S01]  /*0a70*/  SHF.L.W.U32.HI R23, R15.reuse, 0x2, R22 ;  /* 0x000000020f177819 */ /* 0x040fe20000010e16 */
[----:B------:R-:W-:Y:S01]  /*0a80*/  IMAD.SHL.U32 R15, R15, 0x4, RZ ;  /* 0x000000040f0f7824 */ /* 0x000fe200078e00ff */
[----:B------:R-:W-:Y:S01]  /*0a90*/  UMOV UR4, 0x54442d19 ;  /* 0x54442d1900047882 */ /* 0x000fe20000000000 */
[----:B------:R-:W-:Y:S01]  /*0aa0*/  UMOV UR5, 0x3bf921fb ;  /* 0x3bf921fb00057882 */ /* 0x000fe20000000000 */
[----:B------:R-:W-:Y:S02]  /*0ab0*/  SHF.R.S32.HI R16, RZ, 0x1f, R23 ;  /* 0x0000001fff107819 */ /* 0x000fe40000011417 */
[----:B------:R-:W-:Y:S02]  /*0ac0*/  ISETP.GE.AND P0, PT, R18, RZ, PT ;  /* 0x000000ff1200720c */ /* 0x000fe40003f06270 */
[C---:B------:R-:W-:Y:S02]  /*0ad0*/  LOP3.LUT R14, R16.reuse, R15, RZ, 0x3c, !PT ;  /* 0x0000000f100e7212 */ /* 0x040fe400078e3cff */
[----:B------:R-:W-:-:S02]  /*0ae0*/  LOP3.LUT R15, R16, R23, RZ, 0x3c, !PT ;  /* 0x00000017100f7212 */ /* 0x000fc400078e3cff */
[----:B------:R-:W-:Y:S02]  /*0af0*/  SHF.R.U32.HI R22, RZ, 0x1e, R22 ;  /* 0x0000001eff167819 */ /* 0x000fe40000011616 */
[C---:B------:R-:W-:Y:S02]  /*0b00*/  LOP3.LUT R18, R23.reuse, R18, RZ, 0x3c, !PT ;  /* 0x0000001217127212 */ /* 0x040fe400078e3cff */
[----:B------:R-:W1:Y:S01]  /*0b10*/  I2F.F64.S64 R14, R14 ;  /* 0x0000000e000e7312 */ /* 0x000e620000301c00 */
[----:B------:R-:W-:Y:S02]  /*0b20*/  LEA.HI R22, R23, R22, RZ, 0x1 ;  /* 0x0000001617167211 */ /* 0x000fe400078f08ff */
[----:B------:R-:W-:Y:S02]  /*0b30*/  ISETP.GE.AND P1, PT, R18, RZ, PT ;  /* 0x000000ff1200720c */ /* 0x000fe40003f26270 */
[----:B------:R-:W-:-:S05]  /*0b40*/  IADD3 R18, PT, PT, -R22, RZ, RZ ;  /* 0x000000ff16127210 */ /* 0x000fca0007ffe1ff */
[----:B------:R-:W-:Y:S01]  /*0b50*/  @!P0 IMAD.MOV.U32 R22, RZ, RZ, R18 ;  /* 0x000000ffff168224 */ /* 0x000fe200078e0012 */
[----:B-1----:R-:W-:-:S10]  /*0b60*/  DMUL R16, R14, UR4 ;  /* 0x000000040e107c28 */ /* 0x002fd40008000000 */
[----:B------:R-:W1:Y:S02]  /*0b70*/  F2F.F32.F64 R16, R16 ;  /* 0x0000001000107310 */ /* 0x000e640000301000 */
[----:B-1----:R-:W-:-:S07]  /*0b80*/  FSEL R23, -R16, R16, !P1 ;  /* 0x0000001010177208 */ /* 0x002fce0004800100 */
.L_x_187:
[----:B------:R-:W-:Y:S05]  /*0b90*/  BSYNC.RECONVERGENT B2 ;  /* 0x0000000000027941 */ /* 0x000fea0003800200 */
.L_x_186:
[----:B------:R-:W-:Y:S01]  /*0ba0*/  LOP3.LUT R22, R22, 0x3, RZ, 0xc0, !PT ;  /* 0x0000000316167812 */ /* 0x000fe200078ec0ff */
[----:B------:R-:W-:Y:S01]  /*0bb0*/  HFMA2 R18, -RZ, RZ, 0.487060546875, -0.0625 ;  /* 0x37cbac00ff127431 */ /* 0x000fe200000001ff */
[----:B------:R-:W-:Y:S01]  /*0bc0*/  MOV R15, 0x3fc90fdb ;  /* 0x3fc90fdb000f7802 */ /* 0x000fe20000000f00 */
[----:B------:R-:W-:Y:S01]  /*0bd0*/  IMAD.MOV.U32 R17, RZ, RZ, 0x3c0885e4 ;  /* 0x3c0885e4ff117424 */ /* 0x000fe200078e00ff */
[----:B------:R-:W-:-:S05]  /*0be0*/  I2FP.F32.U32 R22, R22 ;  /* 0x0000001600167245 */ /* 0x000fca0000201000 */
[----:B------:R-:W-:-:S04]  /*0bf0*/  FFMA R22, R22, R15, -0.78539818525314331055 ;  /* 0xbf490fdb16167423 */ /* 0x000fc8000000000f */
[----:B------:R-:W-:Y:S01]  /*0c00*/  FADD R22, R22, R23 ;  /* 0x0000001716167221 */ /* 0x000fe20000000000 */
[----:B------:R-:W-:-:S03]  /*0c10*/  MOV R23, 0x3e2aaaa8 ;  /* 0x3e2aaaa800177802 */ /* 0x000fc60000000f00 */
[----:B------:R-:W-:-:S06]  /*0c20*/  FMUL R14, R22, 0.63661974668502807617 ;  /* 0x3f22f983160e7820 */ /* 0x000fcc0000400000 */
[----:B------:R-:W1:Y:S02]  /*0c30*/  F2I.NTZ R14, R14 ;  /* 0x0000000e000e7305 */ /* 0x000e640000203100 */
[----:B-1----:R-:W-:Y:S02]  /*0c40*/  I2FP.F32.S32 R15, R14 ;  /* 0x0000000e000f7245 */ /* 0x002fe40000201400 */
[C---:B------:R-:W-:Y:S02]  /*0c50*/  LOP3.LUT R16, R14.reuse, 0x1, RZ, 0xc0, !PT ;  /* 0x000000010e107812 */ /* 0x040fe400078ec0ff */
[----:B------:R-:W-:Y:S01]  /*0c60*/  IADD3 R14, PT, PT, R14, 0x1, RZ ;  /* 0x000000010e0e7810 */ /* 0x000fe20007ffe0ff */
[C---:B------:R-:W-:Y:S01]  /*0c70*/  FFMA R22, R15.reuse, -1.5707962512969970703, R22 ;  /* 0xbfc90fda0f167823 */ /* 0x040fe20000000016 */
[----:B------:R-:W-:Y:S02]  /*0c80*/  ISETP.NE.U32.AND P0, PT, R16, 0x1, PT ;  /* 0x000000011000780c */ /* 0x000fe40003f05070 */
[----:B------:R-:W-:Y:S01]  /*0c90*/  LOP3.LUT P1, RZ, R14, 0x2, RZ, 0xc0, !PT ;  /* 0x000000020eff7812 */ /* 0x000fe2000782c0ff */
[----:B------:R-:W-:Y:S01]  /*0ca0*/  FFMA R22, R15, -7.5497894158615963534e-08, R22 ;  /* 0xb3a221680f167823 */ /* 0x000fe20000000016 */
[----:B------:R-:W-:-:S03]  /*0cb0*/  FSEL R23, -R23, -0.4999999701976776123, !P0 ;  /* 0xbeffffff17177808 */ /* 0x000fc60004000100 */
[C---:B------:R-:W-:Y:S01]  /*0cc0*/  FMUL R15, R22.reuse, R22 ;  /* 0x00000016160f7220 */ /* 0x040fe20000400000 */
[----:B------:R-:W-:-:S03]  /*0cd0*/  FSEL R14, R22, 1, !P0 ;  /* 0x3f800000160e7808 */ /* 0x000fc60004000000 */
[----:B------:R-:W-:Y:S01]  /*0ce0*/  FFMA R16, R15, R18, -0.0013887860113754868507 ;  /* 0xbab607ed0f107423 */ /* 0x000fe20000000012 */
[----:B------:R-:W-:Y:S01]  /*0cf0*/  FSEL R18, R17, 0.041666727513074874878, !P0 ;  /* 0x3d2aaabb11127808 */ /* 0x000fe20004000000 */
[----:B------:R-:W-:-:S03]  /*0d00*/  FFMA R17, R15, R14, RZ ;  /* 0x0000000e0f117223 */ /* 0x000fc600000000ff */
[----:B------:R-:W-:-:S05]  /*0d10*/  FSEL R16, R16, -0.00019574658654164522886, P0 ;  /* 0xb94d415310107808 */ /* 0x000fca0000000000 */
[----:B------:R-:W-:-:S04]  /*0d20*/  FFMA R16, R15, R16, R18 ;  /* 0x000000100f107223 */ /* 0x000fc80000000012 */
[----:B------:R-:W-:-:S04]  /*0d30*/  FFMA R16, R15, R16, R23 ;  /* 0x000000100f107223 */ /* 0x000fc80000000017 */
[----:B------:R-:W-:-:S04]  /*0d40*/  FFMA R14, R17, R16, R14 ;  /* 0x00000010110e7223 */ /* 0x000fc8000000000e */
[----:B------:R-:W-:-:S04]  /*0d50*/  @P1 FADD R14, RZ, -R14 ;  /* 0x8000000eff0e1221 */ /* 0x000fc80000000000 */
[----:B------:R-:W-:-:S07]  /*0d60*/  FMUL R15, R19, R14 ;  /* 0x0000000e130f7220 */ /* 0x000fce0000400000 */
.L_x_185:
[----:B------:R-:W-:Y:S05]  /*0d70*/  BSYNC.RECONVERGENT B1 ;  /* 0x0000000000017941 */ /* 0x000fea0003800200 */
.L_x_183:
[----:B------:R-:W1:Y:S01]  /*0d80*/  LDC.64 R16, c[0x0][0x380] ;  /* 0x0000e000ff107b82 */ /* 0x000e620000000a00 */
[----:B------:R-:W2:Y:S01]  /*0d90*/  F2F.F64.F32 R14, R15 ;  /* 0x0000000f000e7310 */ /* 0x000ea20000201800 */
[----:B------:R-:W-:Y:S01]  /*0da0*/  IMAD.IADD R19, R6, 0x1, R7 ;  /* 0x0000000106137824 */ /* 0x000fe200078e0207 */
[----:B------:R-:W-:-:S04]  /*0db0*/  IADD3 R7, PT, PT, R2, R7, RZ ;  /* 0x0000000702077210 */ /* 0x000fc80007ffe0ff */
[----:B------:R-:W-:Y:S01]  /*0dc0*/  ISETP.GE.AND P0, PT, R7, R0, PT ;  /* 0x000000000700720c */ /* 0x000fe20003f06270 */
[----:B-1----:R-:W-:-:S05]  /*0dd0*/  IMAD.WIDE R16, R19, 0x8, R16 ;  /* 0x0000000813107825 */ /* 0x002fca00078e0210 */
[----:B--2---:R2:W-:Y:S07]  /*0de0*/  STG.E.64 desc[UR6][R16.64], R14 ;  /* 0x0000000e10007986 */ /* 0x0045ee000c101b06 */
[----:B------:R-:W-:Y:S05]  /*0df0*/  @!P0 BRA `(.L_x_191) ;  /* 0xfffffff000e08947 */ /* 0x000fea000383ffff */
.L_x_182:
[----:B------:R-:W-:Y:S05]  /*0e00*/  BSYNC.RECONVERGENT B0 ;  /* 0x0000000000007941 */ /* 0x000fea0003800200 */
.L_x_181:
[----:B0-----:R-:W-:-:S04]  /*0e10*/  IADD3 R5, PT, PT, R4, R5, RZ ;  /* 0x0000000504057210 */ /* 0x001fc80007ffe0ff */
[----:B------:R-:W-:-:S13]  /*0e20*/  ISETP.GE.AND P0, PT, R5, R0, PT ;  /* 0x000000000500720c */ /* 0x000fda0003f06270 */
[----:B------:R-:W-:Y:S05]  /*0e30*/  @!P0 BRA `(.L_x_192) ;  /* 0xfffffff000b88947 */ /* 0x000fea000383ffff */
[----:B------:R-:W-:Y:S05]  /*0e40*/  EXIT ;  /* 0x000000000000794d */ /* 0x000fea0003800000 */
.L_x_193:
        /* <DEDUP_REMOVED lines=11> */
.L_x_213:


//--------------------- .nv.global.init           --------------------------
	.section	.nv.global.init,"aw",@progbits
	.align	4
.nv.global.init:
	.type		__cudart_i2opi_f,@object
	.size		__cudart_i2opi_f,(.L_7 - __cudart_i2opi_f)
__cudart_i2opi_f:
        /*0000*/ 	.byte	0x41, 0x90, 0x43, 0x3c, 0x99, 0x95, 0x62, 0xdb, 0xc0, 0xdd, 0x34, 0xf5, 0xd1, 0x57, 0x27, 0xfc
        /*0010*/ 	.byte	0x29, 0x15, 0x44, 0x4e, 0x6e, 0x83, 0xf9, 0xa2
.L_7:


//--------------------- .nv.shared.reserved.0     --------------------------
	.section	.nv.shared.reserved.0,"aw",@nobits
	.weak		__nv_reservedSMEM_offset_0_alias
	.size		__nv_reservedSMEM_offset_0_alias, 0, 64
	.other		__nv_reservedSMEM_offset_0_alias,@"STO_CUDA_RESERVED_SHARED STV_DEFAULT"
__nv_reservedSMEM_offset_0_alias:
	.zero		0
	.zero		64


//--------------------- .nv.global                --------------------------
	.section	.nv.global,"aw",@nobits
	.align	8
.nv.global:
	.type		dt,@object
	.size		dt,(U - dt)
	.other		dt,@"STV_DEFAULT STO_CUDA_MANAGED"
dt:
	.zero		8
	.type		U,@object
	.size		U,(dr - U)
	.other		U,@"STV_DEFAULT STO_CUDA_MANAGED"
U:
	.zero		8
	.type		dr,@object
	.size		dr,(rho - dr)
	.other		dr,@"STV_DEFAULT STO_CUDA_MANAGED"
dr:
	.zero		8
	.type		rho,@object
	.size		rho,(dk - rho)
	.other		rho,@"STV_DEFAULT STO_CUDA_MANAGED"
rho:
	.zero		8
	.type		dk,@object
	.size		dk,(precision - dk)
	.other		dk,@"STV_DEFAULT STO_CUDA_MANAGED"
dk:
	.zero		8
	.type		precision,@object
	.size		precision,(N - precision)
	.other		precision,@"STV_DEFAULT STO_CUDA_MANAGED"
precision:
	.zero		8
	.type		N,@object
	.size		N,(.L_6 - N)
	.other		N,@"STV_DEFAULT STO_CUDA_MANAGED"
N:
	.zero		4
.L_6:


//--------------------- .nv.constant0._Z12calculate_n0PdS_S_ --------------------------
	.section	.nv.constant0._Z12calculate_n0PdS_S_,"a",@progbits
	.sectionflags	@""
	.align	4
.nv.constant0._Z12calculate_n0PdS_S_:
	.zero		920


//--------------------- .nv.constant0._Z14calculate_OBDMPdS_S_S_ --------------------------
	.section	.nv.constant0._Z14calculate_OBDMPdS_S_S_,"a",@progbits
	.sectionflags	@""
	.align	4
.nv.constant0._Z14calculate_OBDMPdS_S_S_:
	.zero		928


//--------------------- .nv.constant0._Z13compute_NodalPdS_S_ --------------------------
	.section	.nv.constant0._Z13compute_NodalPdS_S_,"a",@progbits
	.sectionflags	@""
	.align	4
.nv.constant0._Z13compute_NodalPdS_S_:
	.zero		920


//--------------------- .nv.constant0._Z16calculate_Veff_kPdS_S_ --------------------------
	.section	.nv.constant0._Z16calculate_Veff_kPdS_S_,"a",@progbits
	.sectionflags	@""
	.align	4
.nv.constant0._Z16calculate_Veff_kPdS_S_:
	.zero		920


//--------------------- .nv.constant0._Z15calculo_Veff_r2PdS_S_S_S_S_ --------------------------
	.section	.nv.constant0._Z15calculo_Veff_r2PdS_S_S_S_S_,"a",@progbits
	.sectionflags	@""
	.align	4
.nv.constant0._Z15calculo_Veff_r2PdS_S_S_S_S_:
	.zero		944


//--------------------- .nv.constant0._Z14calculo_Veff_rPdS_S_S_S_ --------------------------
	.section	.nv.constant0._Z14calculo_Veff_rPdS_S_S_S_,"a",@progbits
	.sectionflags	@""
	.align	4
.nv.constant0._Z14calculo_Veff_rPdS_S_S_S_:
	.zero		936


//--------------------- .nv.constant0._Z23calculo_laplaciano_ln_gPdS_ --------------------------
	.section	.nv.constant0._Z23calculo_laplaciano_ln_gPdS_,"a",@progbits
	.sectionflags	@""
	.align	4
.nv.constant0._Z23calculo_laplaciano_ln_gPdS_:
	.zero		912


//--------------------- .nv.constant0._Z23calculo_gradiente_NodalPdS_S_ --------------------------
	.section	.nv.constant0._Z23calculo_gradiente_NodalPdS_S_,"a",@progbits
	.sectionflags	@""
	.align	4
.nv.constant0._Z23calculo_gradiente_NodalPdS_S_:
	.zero		920


//--------------------- .nv.constant0._Z26calculate_laplaciano_NodalPdS_S_ --------------------------
	.section	.nv.constant0._Z26calculate_laplaciano_NodalPdS_S_,"a",@progbits
	.sectionflags	@""
	.align	4
.nv.constant0._Z26calculate_laplaciano_NodalPdS_S_:
	.zero		920


//--------------------- .nv.constant0._Z22calculo_gradiente_ln_gPdS_S_ --------------------------
	.section	.nv.constant0._Z22calculo_gradiente_ln_gPdS_S_,"a",@progbits
	.sectionflags	@""
	.align	4
.nv.constant0._Z22calculo_gradiente_ln_gPdS_S_:
	.zero		920


//--------------------- .nv.constant0._Z19calculo_gradiente_gPdS_ --------------------------
	.section	.nv.constant0._Z19calculo_gradiente_gPdS_,"a",@progbits
	.sectionflags	@""
	.align	4
.nv.constant0._Z19calculo_gradiente_gPdS_:
	.zero		912


//--------------------- .nv.constant0._Z13BesselJ0TablePd --------------------------
	.section	.nv.constant0._Z13BesselJ0TablePd,"a",@progbits
	.sectionflags	@""
	.align	4
.nv.constant0._Z13BesselJ0TablePd:
	.zero		904


//--------------------- SYMBOLS --------------------------

	.type		.nv.reservedSmem.offset0,@object
	.size		.nv.reservedSmem.offset0,0x4
